//
// Generated by NVIDIA NVVM Compiler
//
// Compiler Build ID: CL-36424714
// Cuda compilation tools, release 13.0, V13.0.88
// Based on NVVM 20.0.0
//

.version 9.0
.target sm_100
.address_size 64

	// .globl	_Z15normalizeKernelPdmm

.visible .entry _Z15normalizeKernelPdmm(
	.param .u64 .ptr .align 1 _Z15normalizeKernelPdmm_param_0,
	.param .u64 _Z15normalizeKernelPdmm_param_1,
	.param .u64 _Z15normalizeKernelPdmm_param_2
)
{
	.reg .pred 	%p<7>;
	.reg .b32 	%r<14>;
	.reg .b64 	%rd<23>;
	.reg .b64 	%fd<12>;

	ld.param.u64 	%rd14, [_Z15normalizeKernelPdmm_param_0];
	ld.param.u64 	%rd12, [_Z15normalizeKernelPdmm_param_1];
	ld.param.u64 	%rd13, [_Z15normalizeKernelPdmm_param_2];
	cvta.to.global.u64 	%rd1, %rd14;
	mov.u32 	%r7, %ctaid.x;
	mov.u32 	%r1, %ntid.x;
	mov.u32 	%r8, %tid.x;
	mad.lo.s32 	%r9, %r7, %r1, %r8;
	cvt.u64.u32 	%rd20, %r9;
	setp.le.u64 	%p1, %rd12, %rd20;
	@%p1 bra 	$L__BB0_9;
	mov.u32 	%r10, %nctaid.x;
	mul.lo.s32 	%r11, %r1, %r10;
	cvt.u64.u32 	%rd3, %r11;
$L__BB0_2:
	mul.lo.s64 	%rd15, %rd20, %rd13;
	cvt.u32.u64 	%r13, %rd15;
	cvt.s64.s32 	%rd22, %rd15;
	add.s64 	%rd6, %rd22, %rd13;
	setp.le.u64 	%p2, %rd6, %rd22;
	mov.f64 	%fd11, 0d0000000000000000;
	@%p2 bra 	$L__BB0_5;
	mov.f64 	%fd11, 0d0000000000000000;
	mov.u64 	%rd21, %rd22;
	mov.u32 	%r12, %r13;
$L__BB0_4:
	shl.b64 	%rd16, %rd21, 3;
	add.s64 	%rd17, %rd1, %rd16;
	ld.global.f64 	%fd7, [%rd17];
	fma.rn.f64 	%fd11, %fd7, %fd7, %fd11;
	add.s32 	%r12, %r12, 1;
	cvt.s64.s32 	%rd21, %r12;
	setp.gt.u64 	%p3, %rd6, %rd21;
	@%p3 bra 	$L__BB0_4;
$L__BB0_5:
	setp.le.u64 	%p4, %rd6, %rd22;
	@%p4 bra 	$L__BB0_8;
	sqrt.rn.f64 	%fd4, %fd11;
$L__BB0_7:
	shl.b64 	%rd18, %rd22, 3;
	add.s64 	%rd19, %rd1, %rd18;
	ld.global.f64 	%fd8, [%rd19];
	div.rn.f64 	%fd9, %fd8, %fd4;
	st.global.f64 	[%rd19], %fd9;
	add.s32 	%r13, %r13, 1;
	cvt.s64.s32 	%rd22, %r13;
	setp.gt.u64 	%p5, %rd6, %rd22;
	@%p5 bra 	$L__BB0_7;
$L__BB0_8:
	add.s64 	%rd20, %rd20, %rd3;
	setp.lt.u64 	%p6, %rd20, %rd12;
	@%p6 bra 	$L__BB0_2;
$L__BB0_9:
	ret;

}
	// .globl	_Z16meanCenterKernelPdS_mm
.visible .entry _Z16meanCenterKernelPdS_mm(
	.param .u64 .ptr .align 1 _Z16meanCenterKernelPdS_mm_param_0,
	.param .u64 .ptr .align 1 _Z16meanCenterKernelPdS_mm_param_1,
	.param .u64 _Z16meanCenterKernelPdS_mm_param_2,
	.param .u64 _Z16meanCenterKernelPdS_mm_param_3
)
{
	.reg .pred 	%p<4>;
	.reg .b32 	%r<10>;
	.reg .b64 	%rd<23>;
	.reg .b64 	%fd<4>;

	ld.param.u64 	%rd11, [_Z16meanCenterKernelPdS_mm_param_0];
	ld.param.u64 	%rd12, [_Z16meanCenterKernelPdS_mm_param_1];
	ld.param.u64 	%rd14, [_Z16meanCenterKernelPdS_mm_param_2];
	ld.param.u64 	%rd13, [_Z16meanCenterKernelPdS_mm_param_3];
	mov.u32 	%r2, %ctaid.x;
	mov.u32 	%r1, %ntid.x;
	mov.u32 	%r3, %tid.x;
	mad.lo.s32 	%r4, %r2, %r1, %r3;
	cvt.u64.u32 	%rd21, %r4;
	mul.lo.s64 	%rd2, %rd13, %rd14;
	setp.le.u64 	%p1, %rd2, %rd21;
	@%p1 bra 	$L__BB1_6;
	mov.u32 	%r5, %nctaid.x;
	mul.lo.s32 	%r6, %r1, %r5;
	cvt.u64.u32 	%rd3, %r6;
	cvta.to.global.u64 	%rd4, %rd12;
	cvta.to.global.u64 	%rd5, %rd11;
	cvt.u32.u64 	%r7, %rd13;
$L__BB1_2:
	or.b64  	%rd15, %rd21, %rd13;
	and.b64  	%rd16, %rd15, -4294967296;
	setp.ne.s64 	%p2, %rd16, 0;
	@%p2 bra 	$L__BB1_4;
	cvt.u32.u64 	%r8, %rd21;
	rem.u32 	%r9, %r8, %r7;
	cvt.u64.u32 	%rd22, %r9;
	bra.uni 	$L__BB1_5;
$L__BB1_4:
	rem.u64 	%rd22, %rd21, %rd13;
$L__BB1_5:
	shl.b64 	%rd17, %rd22, 3;
	add.s64 	%rd18, %rd4, %rd17;
	ld.global.f64 	%fd1, [%rd18];
	shl.b64 	%rd19, %rd21, 3;
	add.s64 	%rd20, %rd5, %rd19;
	ld.global.f64 	%fd2, [%rd20];
	sub.f64 	%fd3, %fd2, %fd1;
	st.global.f64 	[%rd20], %fd3;
	add.s64 	%rd21, %rd21, %rd3;
	setp.lt.u64 	%p3, %rd21, %rd2;
	@%p3 bra 	$L__BB1_2;
$L__BB1_6:
	ret;

}
	// .globl	_Z11norm2KernelPdmmmS_S_
.visible .entry _Z11norm2KernelPdmmmS_S_(
	.param .u64 .ptr .align 1 _Z11norm2KernelPdmmmS_S__param_0,
	.param .u64 _Z11norm2KernelPdmmmS_S__param_1,
	.param .u64 _Z11norm2KernelPdmmmS_S__param_2,
	.param .u64 _Z11norm2KernelPdmmmS_S__param_3,
	.param .u64 .ptr .align 1 _Z11norm2KernelPdmmmS_S__param_4,
	.param .u64 .ptr .align 1 _Z11norm2KernelPdmmmS_S__param_5
)
{
	.reg .pred 	%p<5>;
	.reg .b32 	%r<11>;
	.reg .b64 	%rd<29>;
	.reg .b64 	%fd<12>;

	ld.param.u64 	%rd14, [_Z11norm2KernelPdmmmS_S__param_0];
	ld.param.u64 	%rd15, [_Z11norm2KernelPdmmmS_S__param_1];
	ld.param.u64 	%rd16, [_Z11norm2KernelPdmmmS_S__param_2];
	ld.param.u64 	%rd17, [_Z11norm2KernelPdmmmS_S__param_3];
	ld.param.u64 	%rd18, [_Z11norm2KernelPdmmmS_S__param_4];
	ld.param.u64 	%rd19, [_Z11norm2KernelPdmmmS_S__param_5];
	mov.u32 	%r5, %ctaid.x;
	mov.u32 	%r1, %ntid.x;
	mov.u32 	%r6, %tid.x;
	mad.lo.s32 	%r7, %r5, %r1, %r6;
	cvt.u64.u32 	%rd27, %r7;
	setp.le.u64 	%p1, %rd15, %rd27;
	@%p1 bra 	$L__BB2_6;
	mov.u32 	%r8, %nctaid.x;
	mul.lo.s32 	%r9, %r1, %r8;
	cvt.u64.u32 	%rd2, %r9;
	cvta.to.global.u64 	%rd3, %rd18;
	cvta.to.global.u64 	%rd4, %rd14;
	cvta.to.global.u64 	%rd5, %rd19;
$L__BB2_2:
	mul.lo.s64 	%rd7, %rd27, %rd16;
	cvt.s64.s32 	%rd28, %rd7;
	add.s64 	%rd9, %rd7, %rd16;
	setp.le.u64 	%p2, %rd9, %rd28;
	mov.f64 	%fd11, 0d0000000000000000;
	@%p2 bra 	$L__BB2_5;
	cvt.u32.u64 	%r10, %rd7;
	sub.s64 	%rd10, %rd17, %rd7;
	mov.f64 	%fd11, 0d0000000000000000;
$L__BB2_4:
	shl.b64 	%rd20, %rd28, 3;
	add.s64 	%rd21, %rd4, %rd20;
	ld.global.f64 	%fd6, [%rd21];
	add.s64 	%rd22, %rd10, %rd28;
	shl.b64 	%rd23, %rd22, 3;
	add.s64 	%rd24, %rd5, %rd23;
	ld.global.f64 	%fd7, [%rd24];
	sub.f64 	%fd8, %fd6, %fd7;
	fma.rn.f64 	%fd11, %fd8, %fd8, %fd11;
	add.s32 	%r10, %r10, 1;
	cvt.s64.s32 	%rd28, %r10;
	setp.gt.u64 	%p3, %rd9, %rd28;
	@%p3 bra 	$L__BB2_4;
$L__BB2_5:
	sqrt.rn.f64 	%fd9, %fd11;
	shl.b64 	%rd25, %rd27, 3;
	add.s64 	%rd26, %rd3, %rd25;
	st.global.f64 	[%rd26], %fd9;
	add.s64 	%rd27, %rd27, %rd2;
	setp.lt.u64 	%p4, %rd27, %rd15;
	@%p4 bra 	$L__BB2_2;
$L__BB2_6:
	ret;

}
	// .globl	_Z13occluedKernelPdPimm
.visible .entry _Z13occluedKernelPdPimm(
	.param .u64 .ptr .align 1 _Z13occluedKernelPdPimm_param_0,
	.param .u64 .ptr .align 1 _Z13occluedKernelPdPimm_param_1,
	.param .u64 _Z13occluedKernelPdPimm_param_2,
	.param .u64 _Z13occluedKernelPdPimm_param_3
)
{
	.reg .pred 	%p<25>;
	.reg .b32 	%r<40>;
	.reg .b64 	%rd<56>;
	.reg .b64 	%fd<22>;

	ld.param.u64 	%rd24, [_Z13occluedKernelPdPimm_param_0];
	ld.param.u64 	%rd25, [_Z13occluedKernelPdPimm_param_1];
	ld.param.u64 	%rd23, [_Z13occluedKernelPdPimm_param_3];
	cvta.to.global.u64 	%rd1, %rd24;
	cvta.to.global.u64 	%rd2, %rd25;
	mov.u32 	%r14, %ctaid.x;
	mov.u32 	%r1, %ntid.x;
	mov.u32 	%r15, %tid.x;
	mad.lo.s32 	%r16, %r14, %r1, %r15;
	cvt.u64.u32 	%rd52, %r16;
	setp.le.u64 	%p1, %rd23, %rd52;
	@%p1 bra 	$L__BB3_33;
	add.s64 	%rd4, %rd23, -1;
	mov.u32 	%r17, %nctaid.x;
	mul.lo.s32 	%r18, %r1, %r17;
	cvt.u64.u32 	%rd5, %r18;
	cvt.u32.u64 	%r20, %rd23;
$L__BB3_2:
	shl.b64 	%rd26, %rd52, 2;
	add.s64 	%rd27, %rd2, %rd26;
	ld.global.u32 	%r19, [%rd27];
	setp.ne.s32 	%p2, %r19, 1;
	@%p2 bra 	$L__BB3_32;
	cvt.u32.u64 	%r35, %rd52;
	mov.u32 	%r34, %r35;
$L__BB3_4:
	add.s32 	%r34, %r34, -1;
	setp.lt.s32 	%p3, %r34, 0;
	@%p3 bra 	$L__BB3_10;
	cvt.u64.u32 	%rd7, %r34;
	and.b64  	%rd28, %rd23, -4294967296;
	setp.ne.s64 	%p4, %rd28, 0;
	@%p4 bra 	$L__BB3_7;
	cvt.u32.u64 	%r21, %rd7;
	rem.u32 	%r22, %r21, %r20;
	cvt.u64.u32 	%rd53, %r22;
	bra.uni 	$L__BB3_8;
$L__BB3_7:
	rem.u64 	%rd53, %rd7, %rd23;
$L__BB3_8:
	setp.eq.s64 	%p5, %rd53, %rd4;
	@%p5 bra 	$L__BB3_10;
	shl.b64 	%rd29, %rd7, 2;
	add.s64 	%rd30, %rd2, %rd29;
	ld.global.u32 	%r23, [%rd30];
	setp.eq.s32 	%p6, %r23, 1;
	@%p6 bra 	$L__BB3_4;
$L__BB3_10:
	mov.u32 	%r5, %r35;
	add.s32 	%r35, %r5, 1;
	setp.eq.s32 	%p7, %r35, 0;
	cvt.s64.s32 	%rd11, %r35;
	setp.le.u64 	%p8, %rd23, %rd11;
	or.pred  	%p9, %p7, %p8;
	mul.wide.s32 	%rd31, %r5, 4;
	add.s64 	%rd12, %rd2, %rd31;
	@%p9 bra 	$L__BB3_12;
	ld.global.u32 	%r24, [%rd12+4];
	setp.eq.s32 	%p10, %r24, 1;
	@%p10 bra 	$L__BB3_10;
$L__BB3_12:
	mov.u64 	%rd54, %rd52;
$L__BB3_13:
	sub.s64 	%rd14, %rd54, %rd23;
	and.b64  	%rd15, %rd14, 2147483648;
	setp.ne.s64 	%p11, %rd15, 0;
	@%p11 bra 	$L__BB3_15;
	and.b64  	%rd54, %rd14, 2147483647;
	shl.b64 	%rd32, %rd14, 2;
	and.b64  	%rd33, %rd32, 8589934588;
	add.s64 	%rd34, %rd2, %rd33;
	ld.global.u32 	%r25, [%rd34];
	setp.eq.s32 	%p12, %r25, 1;
	@%p12 bra 	$L__BB3_13;
$L__BB3_15:
	mov.u64 	%rd55, %rd52;
$L__BB3_16:
	add.s64 	%rd35, %rd55, %rd23;
	shl.b64 	%rd18, %rd35, 32;
	cvt.s64.s32 	%rd55, %rd35;
	setp.ge.u64 	%p13, %rd55, %rd23;
	shr.s64 	%rd36, %rd18, 30;
	add.s64 	%rd20, %rd2, %rd36;
	@%p13 bra 	$L__BB3_18;
	ld.global.u32 	%r26, [%rd20];
	setp.eq.s32 	%p14, %r26, 1;
	@%p14 bra 	$L__BB3_16;
$L__BB3_18:
	setp.lt.s32 	%p15, %r34, 0;
	mov.b32 	%r37, 0;
	mov.f64 	%fd19, 0d0000000000000000;
	@%p15 bra 	$L__BB3_21;
	mul.wide.u32 	%rd37, %r34, 4;
	add.s64 	%rd38, %rd2, %rd37;
	ld.global.u32 	%r29, [%rd38];
	setp.ne.s32 	%p16, %r29, 0;
	@%p16 bra 	$L__BB3_21;
	mul.wide.u32 	%rd39, %r34, 8;
	add.s64 	%rd40, %rd1, %rd39;
	ld.global.f64 	%fd11, [%rd40];
	add.f64 	%fd19, %fd11, 0d0000000000000000;
	mov.b32 	%r37, 1;
$L__BB3_21:
	setp.le.u64 	%p17, %rd23, %rd11;
	@%p17 bra 	$L__BB3_24;
	ld.global.u32 	%r31, [%rd12+4];
	setp.ne.s32 	%p18, %r31, 0;
	@%p18 bra 	$L__BB3_24;
	mul.wide.s32 	%rd41, %r5, 8;
	add.s64 	%rd42, %rd1, %rd41;
	ld.global.f64 	%fd12, [%rd42+8];
	add.f64 	%fd19, %fd19, %fd12;
	add.s32 	%r37, %r37, 1;
$L__BB3_24:
	setp.ne.s64 	%p19, %rd15, 0;
	@%p19 bra 	$L__BB3_27;
	and.b64  	%rd21, %rd14, 2147483647;
	shl.b64 	%rd43, %rd14, 2;
	and.b64  	%rd44, %rd43, 8589934588;
	add.s64 	%rd45, %rd2, %rd44;
	ld.global.u32 	%r32, [%rd45];
	setp.ne.s32 	%p20, %r32, 0;
	@%p20 bra 	$L__BB3_27;
	shl.b64 	%rd46, %rd21, 3;
	add.s64 	%rd47, %rd1, %rd46;
	ld.global.f64 	%fd13, [%rd47];
	add.f64 	%fd19, %fd19, %fd13;
	add.s32 	%r37, %r37, 1;
$L__BB3_27:
	setp.ge.u64 	%p21, %rd55, %rd23;
	@%p21 bra 	$L__BB3_30;
	ld.global.u32 	%r33, [%rd20];
	setp.ne.s32 	%p22, %r33, 0;
	@%p22 bra 	$L__BB3_30;
	shr.s64 	%rd48, %rd18, 29;
	add.s64 	%rd49, %rd1, %rd48;
	ld.global.f64 	%fd14, [%rd49];
	add.f64 	%fd19, %fd19, %fd14;
	add.s32 	%r37, %r37, 1;
	bra.uni 	$L__BB3_31;
$L__BB3_30:
	setp.eq.s32 	%p23, %r37, 0;
	@%p23 bra 	$L__BB3_32;
$L__BB3_31:
	cvt.rn.f64.u32 	%fd15, %r37;
	div.rn.f64 	%fd16, %fd19, %fd15;
	shl.b64 	%rd50, %rd52, 3;
	add.s64 	%rd51, %rd1, %rd50;
	st.global.f64 	[%rd51], %fd16;
$L__BB3_32:
	add.s64 	%rd52, %rd52, %rd5;
	setp.lt.u64 	%p24, %rd52, %rd23;
	@%p24 bra 	$L__BB3_2;
$L__BB3_33:
	ret;

}


// ===== COMPILED SASS (sm_100) =====

	.target	sm_100

	.elftype	@"ET_EXEC"


//--------------------- .note.nv.tkinfo           --------------------------
	.section	.note.nv.tkinfo,"",@"SHT_NOTE"
	.sectionflags	@"SHF_NOTE_NV_TKINFO"
	.tkinfo
        /*0018*/ 	.word	0x00000002
        /*0030*/ 	.string	""
        /*0030*/ 	.string	"ptxas"
        /*0030*/ 	.string	"Cuda compilation tools, release 13.0, V13.0.88"
        /*0030*/ 	.string	"Build cuda_13.0.r13.0/compiler.36424714_0"
        /*0030*/ 	.string	"-arch sm_100 -m 64 "



//--------------------- .note.nv.cuinfo           --------------------------
	.section	.note.nv.cuinfo,"",@"SHT_NOTE"
	.sectionflags	@"SHF_NOTE_NV_CUINFO"
        /*0018*/ 	.short	0x0002
        /*001a*/ 	.short	0x0064
        /*001c*/ 	.short	0x0082
	.zero		2


//--------------------- .nv.info                  --------------------------
	.section	.nv.info,"",@"SHT_CUDA_INFO"
	.align	4


	//----- nvinfo : EIATTR_REGCOUNT
	.align		4
        /*0000*/ 	.byte	0x04, 0x2f
        /*0002*/ 	.short	(.L_1 - .L_0)
	.align		4
.L_0:
        /*0004*/ 	.word	index@(_Z15normalizeKernelPdmm)
        /*0008*/ 	.word	0x00000020


	//----- nvinfo : EIATTR_FRAME_SIZE
	.align		4
.L_1:
        /*000c*/ 	.byte	0x04, 0x11
        /*000e*/ 	.short	(.L_3 - .L_2)
	.align		4
.L_2:
        /*0010*/ 	.word	index@($__internal_5_$__cuda_sm20_dsqrt_rn_f64_mediumpath_v1)
        /*0014*/ 	.word	0x00000000


	//----- nvinfo : EIATTR_FRAME_SIZE
	.align		4
.L_3:
        /*0018*/ 	.byte	0x04, 0x11
        /*001a*/ 	.short	(.L_5 - .L_4)
	.align		4
.L_4:
        /*001c*/ 	.word	index@($__internal_4_$__cuda_sm20_div_rn_f64_full)
        /*0020*/ 	.word	0x00000000


	//----- nvinfo : EIATTR_FRAME_SIZE
	.align		4
.L_5:
        /*0024*/ 	.byte	0x04, 0x11
        /*0026*/ 	.short	(.L_7 - .L_6)
	.align		4
.L_6:
        /*0028*/ 	.word	index@(_Z15normalizeKernelPdmm)
        /*002c*/ 	.word	0x00000000


	//----- nvinfo : EIATTR_REGCOUNT
	.align		4
.L_7:
        /*0030*/ 	.byte	0x04, 0x2f
        /*0032*/ 	.short	(.L_9 - .L_8)
	.align		4
.L_8:
        /*0034*/ 	.word	index@(_Z16meanCenterKernelPdS_mm)
        /*0038*/ 	.word	0x00000014


	//----- nvinfo : EIATTR_FRAME_SIZE
	.align		4
.L_9:
        /*003c*/ 	.byte	0x04, 0x11
        /*003e*/ 	.short	(.L_11 - .L_10)
	.align		4
.L_10:
        /*0040*/ 	.word	index@($__internal_3_$__cuda_sm20_rem_u64)
        /*0044*/ 	.word	0x00000000


	//----- nvinfo : EIATTR_FRAME_SIZE
	.align		4
.L_11:
        /*0048*/ 	.byte	0x04, 0x11
        /*004a*/ 	.short	(.L_13 - .L_12)
	.align		4
.L_12:
        /*004c*/ 	.word	index@(_Z16meanCenterKernelPdS_mm)
        /*0050*/ 	.word	0x00000000


	//----- nvinfo : EIATTR_REGCOUNT
	.align		4
.L_13:
        /*0054*/ 	.byte	0x04, 0x2f
        /*0056*/ 	.short	(.L_15 - .L_14)
	.align		4
.L_14:
        /*0058*/ 	.word	index@(_Z11norm2KernelPdmmmS_S_)
        /*005c*/ 	.word	0x00000016


	//----- nvinfo : EIATTR_FRAME_SIZE
	.align		4
.L_15:
        /*0060*/ 	.byte	0x04, 0x11
        /*0062*/ 	.short	(.L_17 - .L_16)
	.align		4
.L_16:
        /*0064*/ 	.word	index@($__internal_2_$__cuda_sm20_dsqrt_rn_f64_mediumpath_v1)
        /*0068*/ 	.word	0x00000000


	//----- nvinfo : EIATTR_FRAME_SIZE
	.align		4
.L_17:
        /*006c*/ 	.byte	0x04, 0x11
        /*006e*/ 	.short	(.L_19 - .L_18)
	.align		4
.L_18:
        /*0070*/ 	.word	index@(_Z11norm2KernelPdmmmS_S_)
        /*0074*/ 	.word	0x00000000


	//----- nvinfo : EIATTR_REGCOUNT
	.align		4
.L_19:
        /*0078*/ 	.byte	0x04, 0x2f
        /*007a*/ 	.short	(.L_21 - .L_20)
	.align		4
.L_20:
        /*007c*/ 	.word	index@(_Z13occluedKernelPdPimm)
        /*0080*/ 	.word	0x0000001b


	//----- nvinfo : EIATTR_FRAME_SIZE
	.align		4
.L_21:
        /*0084*/ 	.byte	0x04, 0x11
        /*0086*/ 	.short	(.L_23 - .L_22)
	.align		4
.L_22:
        /*0088*/ 	.word	index@($__internal_1_$__cuda_sm20_rem_u64)
        /*008c*/ 	.word	0x00000000


	//----- nvinfo : EIATTR_FRAME_SIZE
	.align		4
.L_23:
        /*0090*/ 	.byte	0x04, 0x11
        /*0092*/ 	.short	(.L_25 - .L_24)
	.align		4
.L_24:
        /*0094*/ 	.word	index@($__internal_0_$__cuda_sm20_div_rn_f64_full)
        /*0098*/ 	.word	0x00000000


	//----- nvinfo : EIATTR_FRAME_SIZE
	.align		4
.L_25:
        /*009c*/ 	.byte	0x04, 0x11
        /*009e*/ 	.short	(.L_27 - .L_26)
	.align		4
.L_26:
        /*00a0*/ 	.word	index@(_Z13occluedKernelPdPimm)
        /*00a4*/ 	.word	0x00000000


	//----- nvinfo : EIATTR_MIN_STACK_SIZE
	.align		4
.L_27:
        /*00a8*/ 	.byte	0x04, 0x12
        /*00aa*/ 	.short	(.L_29 - .L_28)
	.align		4
.L_28:
        /*00ac*/ 	.word	index@(_Z13occluedKernelPdPimm)
        /*00b0*/ 	.word	0x00000000


	//----- nvinfo : EIATTR_MIN_STACK_SIZE
	.align		4
.L_29:
        /*00b4*/ 	.byte	0x04, 0x12
        /*00b6*/ 	.short	(.L_31 - .L_30)
	.align		4
.L_30:
        /*00b8*/ 	.word	index@(_Z11norm2KernelPdmmmS_S_)
        /*00bc*/ 	.word	0x00000000


	//----- nvinfo : EIATTR_MIN_STACK_SIZE
	.align		4
.L_31:
        /*00c0*/ 	.byte	0x04, 0x12
        /*00c2*/ 	.short	(.L_33 - .L_32)
	.align		4
.L_32:
        /*00c4*/ 	.word	index@(_Z16meanCenterKernelPdS_mm)
        /*00c8*/ 	.word	0x00000000


	//----- nvinfo : EIATTR_MIN_STACK_SIZE
	.align		4
.L_33:
        /*00cc*/ 	.byte	0x04, 0x12
        /*00ce*/ 	.short	(.L_35 - .L_34)
	.align		4
.L_34:
        /*00d0*/ 	.word	index@(_Z15normalizeKernelPdmm)
        /*00d4*/ 	.word	0x00000000
.L_35:


//--------------------- .nv.compat                --------------------------
	.section	.nv.compat,"",@"SHT_CUDA_COMPAT_INFO"
	.align	4
        /*0000*/ 	.byte	0x02, 0x09, 0x00, 0x00, 0x02, 0x02, 0x01, 0x00, 0x02, 0x05, 0x05, 0x00, 0x03, 0x07, 0x01, 0x01
        /*0010*/ 	.byte	0x02, 0x03, 0x00, 0x00, 0x02, 0x06, 0x01, 0x00, 0x04, 0x0b, 0x08, 0x00, 0x01, 0x00, 0x00, 0x00
        /*0020*/ 	.byte	0x00, 0x00, 0x00, 0x00


//--------------------- .nv.info._Z13occluedKernelPdPimm --------------------------
	.section	.nv.info._Z13occluedKernelPdPimm,"",@"SHT_CUDA_INFO"
	.sectionflags	@""
	.align	4


	//----- nvinfo : EIATTR_CUDA_API_VERSION
	.align		4
        /*0000*/ 	.byte	0x04, 0x37
        /*0002*/ 	.short	(.L_37 - .L_36)
.L_36:
        /*0004*/ 	.word	0x00000082


	//----- nvinfo : EIATTR_KPARAM_INFO
	.align		4
.L_37:
        /*0008*/ 	.byte	0x04, 0x17
        /*000a*/ 	.short	(.L_39 - .L_38)
.L_38:
        /*000c*/ 	.word	0x00000000
        /*0010*/ 	.short	0x0003
        /*0012*/ 	.short	0x0018
        /*0014*/ 	.byte	0x00, 0xf0, 0x21, 0x00


	//----- nvinfo : EIATTR_KPARAM_INFO
	.align		4
.L_39:
        /*0018*/ 	.byte	0x04, 0x17
        /*001a*/ 	.short	(.L_41 - .L_40)
.L_40:
        /*001c*/ 	.word	0x00000000
        /*0020*/ 	.short	0x0002
        /*0022*/ 	.short	0x0010
        /*0024*/ 	.byte	0x00, 0xf0, 0x21, 0x00


	//----- nvinfo : EIATTR_KPARAM_INFO
	.align		4
.L_41:
        /*0028*/ 	.byte	0x04, 0x17
        /*002a*/ 	.short	(.L_43 - .L_42)
.L_42:
        /*002c*/ 	.word	0x00000000
        /*0030*/ 	.short	0x0001
        /*0032*/ 	.short	0x0008
        /*0034*/ 	.byte	0x00, 0xf5, 0x21, 0x00


	//----- nvinfo : EIATTR_KPARAM_INFO
	.align		4
.L_43:
        /*0038*/ 	.byte	0x04, 0x17
        /*003a*/ 	.short	(.L_45 - .L_44)
.L_44:
        /*003c*/ 	.word	0x00000000
        /*0040*/ 	.short	0x0000
        /*0042*/ 	.short	0x0000
        /*0044*/ 	.byte	0x00, 0xf5, 0x21, 0x00


	//----- nvinfo : EIATTR_SPARSE_MMA_MASK
	.align		4
.L_45:
        /*0048*/ 	.byte	0x03, 0x50
        /*004a*/ 	.short	0x0000


	//----- nvinfo : EIATTR_MAXREG_COUNT
	.align		4
        /*004c*/ 	.byte	0x03, 0x1b
        /*004e*/ 	.short	0x00ff


	//----- nvinfo : EIATTR_MERCURY_ISA_VERSION
	.align		4
        /*0050*/ 	.byte	0x03, 0x5f
        /*0052*/ 	.short	0x0101


	//----- nvinfo : EIATTR_VRC_CTA_INIT_COUNT
	.align		4
        /*0054*/ 	.byte	0x02, 0x4a
	.zero		1
	.zero		1


	//----- nvinfo : EIATTR_EXIT_INSTR_OFFSETS
	.align		4
        /*0058*/ 	.byte	0x04, 0x1c
        /*005a*/ 	.short	(.L_47 - .L_46)


	//   ....[0]....
.L_46:
        /*005c*/ 	.word	0x00000080


	//   ....[1]....
        /*0060*/ 	.word	0x00000dc0


	//----- nvinfo : EIATTR_CRS_STACK_SIZE
	.align		4
.L_47:
        /*0064*/ 	.byte	0x04, 0x1e
        /*0066*/ 	.short	(.L_49 - .L_48)
.L_48:
        /*0068*/ 	.word	0x00000000


	//----- nvinfo : EIATTR_CBANK_PARAM_SIZE
	.align		4
.L_49:
        /*006c*/ 	.byte	0x03, 0x19
        /*006e*/ 	.short	0x0020


	//----- nvinfo : EIATTR_PARAM_CBANK
	.align		4
        /*0070*/ 	.byte	0x04, 0x0a
        /*0072*/ 	.short	(.L_51 - .L_50)
	.align		4
.L_50:
        /*0074*/ 	.word	index@(.nv.constant0._Z13occluedKernelPdPimm)
        /*0078*/ 	.short	0x0380
        /*007a*/ 	.short	0x0020


	//----- nvinfo : EIATTR_SW_WAR
	.align		4
.L_51:
        /*007c*/ 	.byte	0x04, 0x36
        /*007e*/ 	.short	(.L_53 - .L_52)
.L_52:
        /*0080*/ 	.word	0x00000008
.L_53:


//--------------------- .nv.info._Z11norm2KernelPdmmmS_S_ --------------------------
	.section	.nv.info._Z11norm2KernelPdmmmS_S_,"",@"SHT_CUDA_INFO"
	.sectionflags	@""
	.align	4


	//----- nvinfo : EIATTR_CUDA_API_VERSION
	.align		4
        /*0000*/ 	.byte	0x04, 0x37
        /*0002*/ 	.short	(.L_55 - .L_54)
.L_54:
        /*0004*/ 	.word	0x00000082


	//----- nvinfo : EIATTR_KPARAM_INFO
	.align		4
.L_55:
        /*0008*/ 	.byte	0x04, 0x17
        /*000a*/ 	.short	(.L_57 - .L_56)
.L_56:
        /*000c*/ 	.word	0x00000000
        /*0010*/ 	.short	0x0005
        /*0012*/ 	.short	0x0028
        /*0014*/ 	.byte	0x00, 0xf5, 0x21, 0x00


	//----- nvinfo : EIATTR_KPARAM_INFO
	.align		4
.L_57:
        /*0018*/ 	.byte	0x04, 0x17
        /*001a*/ 	.short	(.L_59 - .L_58)
.L_58:
        /*001c*/ 	.word	0x00000000
        /*0020*/ 	.short	0x0004
        /*0022*/ 	.short	0x0020
        /*0024*/ 	.byte	0x00, 0xf5, 0x21, 0x00


	//----- nvinfo : EIATTR_KPARAM_INFO
	.align		4
.L_59:
        /*0028*/ 	.byte	0x04, 0x17
        /*002a*/ 	.short	(.L_61 - .L_60)
.L_60:
        /*002c*/ 	.word	0x00000000
        /*0030*/ 	.short	0x0003
        /*0032*/ 	.short	0x0018
        /*0034*/ 	.byte	0x00, 0xf0, 0x21, 0x00


	//----- nvinfo : EIATTR_KPARAM_INFO
	.align		4
.L_61:
        /*0038*/ 	.byte	0x04, 0x17
        /*003a*/ 	.short	(.L_63 - .L_62)
.L_62:
        /*003c*/ 	.word	0x00000000
        /*0040*/ 	.short	0x0002
        /*0042*/ 	.short	0x0010
        /*0044*/ 	.byte	0x00, 0xf0, 0x21, 0x00


	//----- nvinfo : EIATTR_KPARAM_INFO
	.align		4
.L_63:
        /*0048*/ 	.byte	0x04, 0x17
        /*004a*/ 	.short	(.L_65 - .L_64)
.L_64:
        /*004c*/ 	.word	0x00000000
        /*0050*/ 	.short	0x0001
        /*0052*/ 	.short	0x0008
        /*0054*/ 	.byte	0x00, 0xf0, 0x21, 0x00


	//----- nvinfo : EIATTR_KPARAM_INFO
	.align		4
.L_65:
        /*0058*/ 	.byte	0x04, 0x17
        /*005a*/ 	.short	(.L_67 - .L_66)
.L_66:
        /*005c*/ 	.word	0x00000000
        /*0060*/ 	.short	0x0000
        /*0062*/ 	.short	0x0000
        /*0064*/ 	.byte	0x00, 0xf5, 0x21, 0x00


	//----- nvinfo : EIATTR_SPARSE_MMA_MASK
	.align		4
.L_67:
        /*0068*/ 	.byte	0x03, 0x50
        /*006a*/ 	.short	0x0000


	//----- nvinfo : EIATTR_MAXREG_COUNT
	.align		4
        /*006c*/ 	.byte	0x03, 0x1b
        /*006e*/ 	.short	0x00ff


	//----- nvinfo : EIATTR_MERCURY_ISA_VERSION
	.align		4
        /*0070*/ 	.byte	0x03, 0x5f
        /*0072*/ 	.short	0x0101


	//----- nvinfo : EIATTR_VRC_CTA_INIT_COUNT
	.align		4
        /*0074*/ 	.byte	0x02, 0x4a
	.zero		1
	.zero		1


	//----- nvinfo : EIATTR_EXIT_INSTR_OFFSETS
	.align		4
        /*0078*/ 	.byte	0x04, 0x1c
        /*007a*/ 	.short	(.L_69 - .L_68)


	//   ....[0]....
.L_68:
        /*007c*/ 	.word	0x00000080


	//   ....[1]....
        /*0080*/ 	.word	0x00000540


	//----- nvinfo : EIATTR_CRS_STACK_SIZE
	.align		4
.L_69:
        /*0084*/ 	.byte	0x04, 0x1e
        /*0086*/ 	.short	(.L_71 - .L_70)
.L_70:
        /*0088*/ 	.word	0x00000000


	//----- nvinfo : EIATTR_CBANK_PARAM_SIZE
	.align		4
.L_71:
        /*008c*/ 	.byte	0x03, 0x19
        /*008e*/ 	.short	0x0030


	//----- nvinfo : EIATTR_PARAM_CBANK
	.align		4
        /*0090*/ 	.byte	0x04, 0x0a
        /*0092*/ 	.short	(.L_73 - .L_72)
	.align		4
.L_72:
        /*0094*/ 	.word	index@(.nv.constant0._Z11norm2KernelPdmmmS_S_)
        /*0098*/ 	.short	0x0380
        /*009a*/ 	.short	0x0030


	//----- nvinfo : EIATTR_SW_WAR
	.align		4
.L_73:
        /*009c*/ 	.byte	0x04, 0x36
        /*009e*/ 	.short	(.L_75 - .L_74)
.L_74:
        /*00a0*/ 	.word	0x00000008
.L_75:


//--------------------- .nv.info._Z16meanCenterKernelPdS_mm --------------------------
	.section	.nv.info._Z16meanCenterKernelPdS_mm,"",@"SHT_CUDA_INFO"
	.sectionflags	@""
	.align	4


	//----- nvinfo : EIATTR_CUDA_API_VERSION
	.align		4
        /*0000*/ 	.byte	0x04, 0x37
        /*0002*/ 	.short	(.L_77 - .L_76)
.L_76:
        /*0004*/ 	.word	0x00000082


	//----- nvinfo : EIATTR_KPARAM_INFO
	.align		4
.L_77:
        /*0008*/ 	.byte	0x04, 0x17
        /*000a*/ 	.short	(.L_79 - .L_78)
.L_78:
        /*000c*/ 	.word	0x00000000
        /*0010*/ 	.short	0x0003
        /*0012*/ 	.short	0x0018
        /*0014*/ 	.byte	0x00, 0xf0, 0x21, 0x00


	//----- nvinfo : EIATTR_KPARAM_INFO
	.align		4
.L_79:
        /*0018*/ 	.byte	0x04, 0x17
        /*001a*/ 	.short	(.L_81 - .L_80)
.L_80:
        /*001c*/ 	.word	0x00000000
        /*0020*/ 	.short	0x0002
        /*0022*/ 	.short	0x0010
        /*0024*/ 	.byte	0x00, 0xf0, 0x21, 0x00


	//----- nvinfo : EIATTR_KPARAM_INFO
	.align		4
.L_81:
        /*0028*/ 	.byte	0x04, 0x17
        /*002a*/ 	.short	(.L_83 - .L_82)
.L_82:
        /*002c*/ 	.word	0x00000000
        /*0030*/ 	.short	0x0001
        /*0032*/ 	.short	0x0008
        /*0034*/ 	.byte	0x00, 0xf5, 0x21, 0x00


	//----- nvinfo : EIATTR_KPARAM_INFO
	.align		4
.L_83:
        /*0038*/ 	.byte	0x04, 0x17
        /*003a*/ 	.short	(.L_85 - .L_84)
.L_84:
        /*003c*/ 	.word	0x00000000
        /*0040*/ 	.short	0x0000
        /*0042*/ 	.short	0x0000
        /*0044*/ 	.byte	0x00, 0xf5, 0x21, 0x00


	//----- nvinfo : EIATTR_SPARSE_MMA_MASK
	.align		4
.L_85:
        /*0048*/ 	.byte	0x03, 0x50
        /*004a*/ 	.short	0x0000


	//----- nvinfo : EIATTR_MAXREG_COUNT
	.align		4
        /*004c*/ 	.byte	0x03, 0x1b
        /*004e*/ 	.short	0x00ff


	//----- nvinfo : EIATTR_MERCURY_ISA_VERSION
	.align		4
        /*0050*/ 	.byte	0x03, 0x5f
        /*0052*/ 	.short	0x0101


	//----- nvinfo : EIATTR_VRC_CTA_INIT_COUNT
	.align		4
        /*0054*/ 	.byte	0x02, 0x4a
	.zero		1
	.zero		1


	//----- nvinfo : EIATTR_EXIT_INSTR_OFFSETS
	.align		4
        /*0058*/ 	.byte	0x04, 0x1c
        /*005a*/ 	.short	(.L_87 - .L_86)


	//   ....[0]....
.L_86:
        /*005c*/ 	.word	0x000000d0


	//   ....[1]....
        /*0060*/ 	.word	0x000003d0


	//----- nvinfo : EIATTR_CRS_STACK_SIZE
	.align		4
.L_87:
        /*0064*/ 	.byte	0x04, 0x1e
        /*0066*/ 	.short	(.L_89 - .L_88)
.L_88:
        /*0068*/ 	.word	0x00000000


	//----- nvinfo : EIATTR_CBANK_PARAM_SIZE
	.align		4
.L_89:
        /*006c*/ 	.byte	0x03, 0x19
        /*006e*/ 	.short	0x0020


	//----- nvinfo : EIATTR_PARAM_CBANK
	.align		4
        /*0070*/ 	.byte	0x04, 0x0a
        /*0072*/ 	.short	(.L_91 - .L_90)
	.align		4
.L_90:
        /*0074*/ 	.word	index@(.nv.constant0._Z16meanCenterKernelPdS_mm)
        /*0078*/ 	.short	0x0380
        /*007a*/ 	.short	0x0020


	//----- nvinfo : EIATTR_SW_WAR
	.align		4
.L_91:
        /*007c*/ 	.byte	0x04, 0x36
        /*007e*/ 	.short	(.L_93 - .L_92)
.L_92:
        /*0080*/ 	.word	0x00000008
.L_93:


//--------------------- .nv.info._Z15normalizeKernelPdmm --------------------------
	.section	.nv.info._Z15normalizeKernelPdmm,"",@"SHT_CUDA_INFO"
	.sectionflags	@""
	.align	4


	//----- nvinfo : EIATTR_CUDA_API_VERSION
	.align		4
        /*0000*/ 	.byte	0x04, 0x37
        /*0002*/ 	.short	(.L_95 - .L_94)
.L_94:
        /*0004*/ 	.word	0x00000082


	//----- nvinfo : EIATTR_KPARAM_INFO
	.align		4
.L_95:
        /*0008*/ 	.byte	0x04, 0x17
        /*000a*/ 	.short	(.L_97 - .L_96)
.L_96:
        /*000c*/ 	.word	0x00000000
        /*0010*/ 	.short	0x0002
        /*0012*/ 	.short	0x0010
        /*0014*/ 	.byte	0x00, 0xf0, 0x21, 0x00


	//----- nvinfo : EIATTR_KPARAM_INFO
	.align		4
.L_97:
        /*0018*/ 	.byte	0x04, 0x17
        /*001a*/ 	.short	(.L_99 - .L_98)
.L_98:
        /*001c*/ 	.word	0x00000000
        /*0020*/ 	.short	0x0001
        /*0022*/ 	.short	0x0008
        /*0024*/ 	.byte	0x00, 0xf0, 0x21, 0x00


	//----- nvinfo : EIATTR_KPARAM_INFO
	.align		4
.L_99:
        /*0028*/ 	.byte	0x04, 0x17
        /*002a*/ 	.short	(.L_101 - .L_100)
.L_100:
        /*002c*/ 	.word	0x00000000
        /*0030*/ 	.short	0x0000
        /*0032*/ 	.short	0x0000
        /*0034*/ 	.byte	0x00, 0xf5, 0x21, 0x00


	//----- nvinfo : EIATTR_SPARSE_MMA_MASK
	.align		4
.L_101:
        /*0038*/ 	.byte	0x03, 0x50
        /*003a*/ 	.short	0x0000


	//----- nvinfo : EIATTR_MAXREG_COUNT
	.align		4
        /*003c*/ 	.byte	0x03, 0x1b
        /*003e*/ 	.short	0x00ff


	//----- nvinfo : EIATTR_MERCURY_ISA_VERSION
	.align		4
        /*0040*/ 	.byte	0x03, 0x5f
        /*0042*/ 	.short	0x0101


	//----- nvinfo : EIATTR_VRC_CTA_INIT_COUNT
	.align		4
        /*0044*/ 	.byte	0x02, 0x4a
	.zero		1
	.zero		1


	//----- nvinfo : EIATTR_EXIT_INSTR_OFFSETS
	.align		4
        /*0048*/ 	.byte	0x04, 0x1c
        /*004a*/ 	.short	(.L_103 - .L_102)


	//   ....[0]....
.L_102:
        /*004c*/ 	.word	0x00000080


	//   ....[1]....
        /*0050*/ 	.word	0x000006a0


	//----- nvinfo : EIATTR_CRS_STACK_SIZE
	.align		4
.L_103:
        /*0054*/ 	.byte	0x04, 0x1e
        /*0056*/ 	.short	(.L_105 - .L_104)
.L_104:
        /*0058*/ 	.word	0x00000000


	//----- nvinfo : EIATTR_CBANK_PARAM_SIZE
	.align		4
.L_105:
        /*005c*/ 	.byte	0x03, 0x19
        /*005e*/ 	.short	0x0018


	//----- nvinfo : EIATTR_PARAM_CBANK
	.align		4
        /*0060*/ 	.byte	0x04, 0x0a
        /*0062*/ 	.short	(.L_107 - .L_106)
	.align		4
.L_106:
        /*0064*/ 	.word	index@(.nv.constant0._Z15normalizeKernelPdmm)
        /*0068*/ 	.short	0x0380
        /*006a*/ 	.short	0x0018


	//----- nvinfo : EIATTR_SW_WAR
	.align		4
.L_107:
        /*006c*/ 	.byte	0x04, 0x36
        /*006e*/ 	.short	(.L_109 - .L_108)
.L_108:
        /*0070*/ 	.word	0x00000008
.L_109:


//--------------------- .nv.callgraph             --------------------------
	.section	.nv.callgraph,"",@"SHT_CUDA_CALLGRAPH"
	.align	4
	.sectionentsize	8
	.align		4
        /*0000*/ 	.word	0x00000000
	.align		4
        /*0004*/ 	.word	0xffffffff
	.align		4
        /*0008*/ 	.word	0x00000000
	.align		4
        /*000c*/ 	.word	0xfffffffe
	.align		4
        /*0010*/ 	.word	0x00000000
	.align		4
        /*0014*/ 	.word	0xfffffffd
	.align		4
        /*0018*/ 	.word	0x00000000
	.align		4
        /*001c*/ 	.word	0xfffffffc


//--------------------- .text._Z13occluedKernelPdPimm --------------------------
	.section	.text._Z13occluedKernelPdPimm,"ax",@progbits
	.align	128
        .global         _Z13occluedKernelPdPimm
        .type           _Z13occluedKernelPdPimm,@function
        .size           _Z13occluedKernelPdPimm,(.L_x_71 - _Z13occluedKernelPdPimm)
        .other          _Z13occluedKernelPdPimm,@"STO_CUDA_ENTRY STV_DEFAULT"
_Z13occluedKernelPdPimm:
.text._Z13occluedKernelPdPimm:
[----:B------:R-:W-:Y:S01]  /*0000*/  LDC R1, c[0x0][0x37c] ;  /* 0x0000df00ff017b82 */ /* 0x000fe20000000800 */
[----:B------:R-:W0:Y:S07]  /*0010*/  S2R R5, SR_TID.X ;  /* 0x0000000000057919 */ /* 0x000e2e0000002100 */
[----:B------:R-:W0:Y:S01]  /*0020*/  S2UR UR6, SR_CTAID.X ;  /* 0x00000000000679c3 */ /* 0x000e220000002500 */
[----:B------:R-:W1:Y:S07]  /*0030*/  LDCU.64 UR4, c[0x0][0x398] ;  /* 0x00007300ff0477ac */ /* 0x000e6e0008000a00 */
[----:B------:R-:W0:Y:S02]  /*0040*/  LDC R0, c[0x0][0x360] ;  /* 0x0000d800ff007b82 */ /* 0x000e240000000800 */
[----:B0-----:R-:W-:-:S05]  /*0050*/  IMAD R5, R0, UR6, R5 ;  /* 0x0000000600057c24 */ /* 0x001fca000f8e0205 */
[----:B-1----:R-:W-:-:S04]  /*0060*/  ISETP.GE.U32.AND P0, PT, R5, UR4, PT ;  /* 0x0000000405007c0c */ /* 0x002fc8000bf06070 */
[----:B------:R-:W-:-:S13]  /*0070*/  ISETP.GE.U32.AND.EX P0, PT, RZ, UR5, PT, P0 ;  /* 0x00000005ff007c0c */ /* 0x000fda000bf06100 */
[----:B------:R-:W-:Y:S05]  /*0080*/  @P0 EXIT ;  /* 0x000000000000094d */ /* 0x000fea0003800000 */
[----:B------:R-:W0:Y:S01]  /*0090*/  LDCU UR6, c[0x0][0x370] ;  /* 0x00006e00ff0677ac */ /* 0x000e220008000800 */
[----:B------:R-:W-:Y:S01]  /*00a0*/  IMAD.MOV.U32 R4, RZ, RZ, RZ ;  /* 0x000000ffff047224 */ /* 0x000fe200078e00ff */
[----:B------:R-:W-:Y:S01]  /*00b0*/  UIADD3 UR4, UP0, UPT, UR4, -0x1, URZ ;  /* 0xffffffff04047890 */ /* 0x000fe2000ff1e0ff */
[----:B------:R-:W1:Y:S01]  /*00c0*/  LDCU.64 UR8, c[0x0][0x358] ;  /* 0x00006b00ff0877ac */ /* 0x000e620008000a00 */
[----:B------:R-:W2:Y:S01]  /*00d0*/  LDCU UR10, c[0x0][0x39c] ;  /* 0x00007380ff0a77ac */ /* 0x000ea20008000800 */
[----:B------:R-:W3:Y:S01]  /*00e0*/  LDCU UR11, c[0x0][0x398] ;  /* 0x00007300ff0b77ac */ /* 0x000ee20008000800 */
[----:B0-----:R-:W-:Y:S01]  /*00f0*/  IMAD R0, R0, UR6, RZ ;  /* 0x0000000600007c24 */ /* 0x001fe2000f8e02ff */
[----:B------:R-:W0:Y:S01]  /*0100*/  LDCU.64 UR14, c[0x0][0x398] ;  /* 0x00007300ff0e77ac */ /* 0x000e220008000a00 */
[----:B------:R-:W4:Y:S01]  /*0110*/  LDCU.64 UR12, c[0x0][0x388] ;  /* 0x00007100ff0c77ac */ /* 0x000f220008000a00 */
[----:B-1----:R-:W-:-:S12]  /*0120*/  UIADD3.X UR5, UPT, UPT, UR5, -0x1, URZ, UP0, !UPT ;  /* 0xffffffff05057890 */ /* 0x002fd800087fe4ff */
.L_x_27:
[----:B-1----:R-:W1:Y:S02]  /*0130*/  LDCU.64 UR6, c[0x0][0x388] ;  /* 0x00007100ff0677ac */ /* 0x002e640008000a00 */
[----:B-1----:R-:W-:-:S04]  /*0140*/  LEA R2, P0, R5, UR6, 0x2 ;  /* 0x0000000605027c11 */ /* 0x002fc8000f8010ff */
[----:B------:R-:W-:-:S05]  /*0150*/  LEA.HI.X R3, R5, UR7, R4, 0x2, P0 ;  /* 0x0000000705037c11 */ /* 0x000fca00080f1404 */
[----:B------:R-:W5:Y:S01]  /*0160*/  LDG.E R2, desc[UR8][R2.64] ;  /* 0x0000000802027981 */ /* 0x000f62000c1e1900 */
[----:B------:R-:W-:Y:S01]  /*0170*/  BSSY.RECONVERGENT B0, `(.L_x_0) ;  /* 0x00000be000007945 */ /* 0x000fe20003800200 */
[----:B-----5:R-:W-:-:S13]  /*0180*/  ISETP.NE.AND P0, PT, R2, 0x1, PT ;  /* 0x000000010200780c */ /* 0x020fda0003f05270 */
[----:B------:R-:W-:Y:S05]  /*0190*/  @P0 BRA `(.L_x_1) ;  /* 0x0000000800ec0947 */ /* 0x000fea0003800000 */
[----:B------:R-:W-:Y:S01]  /*01a0*/  BSSY.RECONVERGENT B1, `(.L_x_2) ;  /* 0x0000029000017945 */ /* 0x000fe20003800200 */
[--C-:B------:R-:W-:Y:S02]  /*01b0*/  IMAD.MOV.U32 R11, RZ, RZ, R5.reuse ;  /* 0x000000ffff0b7224 */ /* 0x100fe400078e0005 */
[----:B------:R-:W-:-:S07]  /*01c0*/  IMAD.MOV.U32 R8, RZ, RZ, R5 ;  /* 0x000000ffff087224 */ /* 0x000fce00078e0005 */
.L_x_6:
[----:B-1----:R-:W1:Y:S01]  /*01d0*/  LDC.64 R6, c[0x0][0x388] ;  /* 0x0000e200ff067b82 */ /* 0x002e620000000a00 */
[----:B------:R-:W-:-:S05]  /*01e0*/  VIADD R8, R8, 0xffffffff ;  /* 0xffffffff08087836 */ /* 0x000fca0000000000 */
[----:B------:R-:W-:-:S13]  /*01f0*/  ISETP.GE.AND P0, PT, R8, RZ, PT ;  /* 0x000000ff0800720c */ /* 0x000fda0003f06270 */
[----:B------:R-:W-:Y:S05]  /*0200*/  @!P0 BRA `(.L_x_3) ;  /* 0x0000000000888947 */ /* 0x000fea0003800000 */
[----:B--2---:R-:W-:-:S09]  /*0210*/  UISETP.NE.U32.AND UP0, UPT, UR10, URZ, UPT ;  /* 0x000000ff0a00728c */ /* 0x004fd2000bf05070 */
[----:B------:R-:W-:Y:S05]  /*0220*/  BRA.U UP0, `(.L_x_4) ;  /* 0x0000000100507547 */ /* 0x000fea000b800000 */
[----:B---3--:R-:W2:Y:S01]  /*0230*/  I2F.U32.RP R9, UR11 ;  /* 0x0000000b00097d06 */ /* 0x008ea20008209000 */
[----:B------:R-:W-:-:S07]  /*0240*/  ISETP.NE.U32.AND P1, PT, RZ, UR11, PT ;  /* 0x0000000bff007c0c */ /* 0x000fce000bf25070 */
[----:B--2---:R-:W2:Y:S02]  /*0250*/  MUFU.RCP R9, R9 ;  /* 0x0000000900097308 */ /* 0x004ea40000001000 */
[----:B--2---:R-:W-:-:S06]  /*0260*/  VIADD R2, R9, 0xffffffe ;  /* 0x0ffffffe09027836 */ /* 0x004fcc0000000000 */
[----:B------:R2:W3:Y:S02]  /*0270*/  F2I.FTZ.U32.TRUNC.NTZ R3, R2 ;  /* 0x0000000200037305 */ /* 0x0004e4000021f000 */
[----:B--2---:R-:W-:Y:S02]  /*0280*/  IMAD.MOV.U32 R2, RZ, RZ, RZ ;  /* 0x000000ffff027224 */ /* 0x004fe400078e00ff */
[----:B---3--:R-:W-:-:S04]  /*0290*/  IMAD.MOV R13, RZ, RZ, -R3 ;  /* 0x000000ffff0d7224 */ /* 0x008fc800078e0a03 */
[----:B------:R-:W-:-:S04]  /*02a0*/  IMAD R13, R13, UR11, RZ ;  /* 0x0000000b0d0d7c24 */ /* 0x000fc8000f8e02ff */
[----:B------:R-:W-:-:S06]  /*02b0*/  IMAD.HI.U32 R3, R3, R13, R2 ;  /* 0x0000000d03037227 */ /* 0x000fcc00078e0002 */
[----:B------:R-:W-:-:S04]  /*02c0*/  IMAD.HI.U32 R3, R3, R8, RZ ;  /* 0x0000000803037227 */ /* 0x000fc800078e00ff */
[----:B------:R-:W-:-:S04]  /*02d0*/  IMAD.MOV R3, RZ, RZ, -R3 ;  /* 0x000000ffff037224 */ /* 0x000fc800078e0a03 */
[----:B------:R-:W-:Y:S02]  /*02e0*/  IMAD R10, R3, UR11, R8 ;  /* 0x0000000b030a7c24 */ /* 0x000fe4000f8e0208 */
[----:B------:R-:W-:-:S03]  /*02f0*/  IMAD.MOV.U32 R3, RZ, RZ, RZ ;  /* 0x000000ffff037224 */ /* 0x000fc600078e00ff */
[----:B------:R-:W-:-:S13]  /*0300*/  ISETP.GE.U32.AND P0, PT, R10, UR11, PT ;  /* 0x0000000b0a007c0c */ /* 0x000fda000bf06070 */
[----:B------:R-:W-:-:S05]  /*0310*/  @P0 VIADD R10, R10, -UR11 ;  /* 0x8000000b0a0a0c36 */ /* 0x000fca0008000000 */
[----:B------:R-:W-:-:S13]  /*0320*/  ISETP.GE.U32.AND P0, PT, R10, UR11, PT ;  /* 0x0000000b0a007c0c */ /* 0x000fda000bf06070 */
[----:B------:R-:W-:Y:S01]  /*0330*/  @P0 VIADD R10, R10, -UR11 ;  /* 0x8000000b0a0a0c36 */ /* 0x000fe20008000000 */
[----:B------:R-:W-:-:S05]  /*0340*/  @!P1 LOP3.LUT R10, RZ, UR11, RZ, 0x33, !PT ;  /* 0x0000000bff0a9c12 */ /* 0x000fca000f8e33ff */
[----:B------:R-:W-:Y:S01]  /*0350*/  IMAD.MOV.U32 R2, RZ, RZ, R10 ;  /* 0x000000ffff027224 */ /* 0x000fe200078e000a */
[----:B------:R-:W-:Y:S06]  /*0360*/  BRA `(.L_x_5) ;  /* 0x0000000000107947 */ /* 0x000fec0003800000 */
.L_x_4:
[----:B------:R-:W-:-:S07]  /*0370*/  MOV R10, 0x390 ;  /* 0x00000390000a7802 */ /* 0x000fce0000000f00 */
[----:B01-34-:R-:W-:Y:S05]  /*0380*/  CALL.REL.NOINC `($__internal_1_$__cuda_sm20_rem_u64) ;  /* 0x00000010000c7944 */ /* 0x01bfea0003c00000 */
[----:B------:R-:W-:Y:S02]  /*0390*/  IMAD.MOV.U32 R2, RZ, RZ, R9 ;  /* 0x000000ffff027224 */ /* 0x000fe400078e0009 */
[----:B------:R-:W-:-:S07]  /*03a0*/  IMAD.MOV.U32 R3, RZ, RZ, R12 ;  /* 0x000000ffff037224 */ /* 0x000fce00078e000c */
.L_x_5:
[----:B------:R-:W-:-:S04]  /*03b0*/  ISETP.NE.U32.AND P0, PT, R2, UR4, PT ;  /* 0x0000000402007c0c */ /* 0x000fc8000bf05070 */
[----:B------:R-:W-:-:S13]  /*03c0*/  ISETP.NE.AND.EX P0, PT, R3, UR5, PT, P0 ;  /* 0x0000000503007c0c */ /* 0x000fda000bf05300 */
[----:B------:R-:W-:Y:S05]  /*03d0*/  @!P0 BRA `(.L_x_3) ;  /* 0x0000000000148947 */ /* 0x000fea0003800000 */
[----:B----4-:R-:W-:-:S04]  /*03e0*/  LEA R2, P0, R8, UR12, 0x2 ;  /* 0x0000000c08027c11 */ /* 0x010fc8000f8010ff */
[----:B------:R-:W-:-:S05]  /*03f0*/  LEA.HI.X R3, R8, UR13, RZ, 0x2, P0 ;  /* 0x0000000d08037c11 */ /* 0x000fca00080f14ff */
[----:B------:R-:W2:Y:S02]  /*0400*/  LDG.E R2, desc[UR8][R2.64] ;  /* 0x0000000802027981 */ /* 0x000ea4000c1e1900 */
[----:B--2---:R-:W-:-:S13]  /*0410*/  ISETP.NE.AND P0, PT, R2, 0x1, PT ;  /* 0x000000010200780c */ /* 0x004fda0003f05270 */
[----:B------:R-:W-:Y:S05]  /*0420*/  @!P0 BRA `(.L_x_6) ;  /* 0xfffffffc00688947 */ /* 0x000fea000383ffff */
.L_x_3:
[----:B0-234-:R-:W-:Y:S05]  /*0430*/  BSYNC.RECONVERGENT B1 ;  /* 0x0000000000017941 */ /* 0x01dfea0003800200 */
.L_x_2:
[----:B------:R-:W-:Y:S01]  /*0440*/  BSSY.RECONVERGENT B1, `(.L_x_7) ;  /* 0x000000d000017945 */ /* 0x000fe20003800200 */
.L_x_9:
[C---:B------:R-:W-:Y:S02]  /*0450*/  VIADD R17, R11.reuse, 0x1 ;  /* 0x000000010b117836 */ /* 0x040fe40000000000 */
[----:B------:R-:W-:Y:S02]  /*0460*/  IMAD.MOV.U32 R9, RZ, RZ, R11 ;  /* 0x000000ffff097224 */ /* 0x000fe400078e000b */
[----:B-1----:R-:W-:Y:S01]  /*0470*/  IMAD.WIDE R2, R11, 0x4, R6 ;  /* 0x000000040b027825 */ /* 0x002fe200078e0206 */
[----:B------:R-:W-:Y:S02]  /*0480*/  ISETP.GE.U32.AND P0, PT, R17, UR14, PT ;  /* 0x0000000e11007c0c */ /* 0x000fe4000bf06070 */
[----:B------:R-:W-:-:S04]  /*0490*/  SHF.R.S32.HI R18, RZ, 0x1f, R17 ;  /* 0x0000001fff127819 */ /* 0x000fc80000011411 */
[----:B------:R-:W-:-:S04]  /*04a0*/  ISETP.GE.U32.AND.EX P0, PT, R18, UR15, PT, P0 ;  /* 0x0000000f12007c0c */ /* 0x000fc8000bf06100 */
[----:B------:R-:W-:-:S13]  /*04b0*/  ISETP.EQ.OR P0, PT, R17, RZ, P0 ;  /* 0x000000ff1100720c */ /* 0x000fda0000702670 */
[----:B------:R-:W-:Y:S05]  /*04c0*/  @P0 BRA `(.L_x_8) ;  /* 0x0000000000100947 */ /* 0x000fea0003800000 */
[----:B------:R-:W2:Y:S01]  /*04d0*/  LDG.E R10, desc[UR8][R2.64+0x4] ;  /* 0x00000408020a7981 */ /* 0x000ea2000c1e1900 */
[----:B------:R-:W-:Y:S01]  /*04e0*/  IMAD.MOV.U32 R11, RZ, RZ, R17 ;  /* 0x000000ffff0b7224 */ /* 0x000fe200078e0011 */
[----:B--2---:R-:W-:-:S13]  /*04f0*/  ISETP.NE.AND P0, PT, R10, 0x1, PT ;  /* 0x000000010a00780c */ /* 0x004fda0003f05270 */
[----:B------:R-:W-:Y:S05]  /*0500*/  @!P0 BRA `(.L_x_9) ;  /* 0xfffffffc00d08947 */ /* 0x000fea000383ffff */
.L_x_8:
[----:B------:R-:W-:Y:S05]  /*0510*/  BSYNC.RECONVERGENT B1 ;  /* 0x0000000000017941 */ /* 0x000fea0003800200 */
.L_x_7:
[----:B------:R-:W-:Y:S01]  /*0520*/  BSSY.RECONVERGENT B1, `(.L_x_10) ;  /* 0x0000016000017945 */ /* 0x000fe20003800200 */
[----:B------:R-:W-:Y:S02]  /*0530*/  IMAD.MOV.U32 R10, RZ, RZ, R5 ;  /* 0x000000ffff0a7224 */ /* 0x000fe400078e0005 */
[----:B------:R-:W-:-:S07]  /*0540*/  IMAD.MOV.U32 R11, RZ, RZ, R4 ;  /* 0x000000ffff0b7224 */ /* 0x000fce00078e0004 */
.L_x_12:
[----:B------:R-:W0:Y:S02]  /*0550*/  LDCU.64 UR6, c[0x0][0x398] ;  /* 0x00007300ff0677ac */ /* 0x000e240008000a00 */
[----:B0-----:R-:W-:-:S04]  /*0560*/  IADD3 R14, P1, PT, R10, -UR6, RZ ;  /* 0x800000060a0e7c10 */ /* 0x001fc8000ff3e0ff */
[----:B------:R-:W-:Y:S02]  /*0570*/  LOP3.LUT R19, R14, 0x80000000, RZ, 0xc0, !PT ;  /* 0x800000000e137812 */ /* 0x000fe400078ec0ff */
[----:B------:R-:W-:Y:S02]  /*0580*/  IADD3.X R15, PT, PT, R11, ~UR7, RZ, P1, !PT ;  /* 0x800000070b0f7c10 */ /* 0x000fe40008ffe4ff */
[----:B------:R-:W-:-:S04]  /*0590*/  ISETP.NE.U32.AND P0, PT, R19, RZ, PT ;  /* 0x000000ff1300720c */ /* 0x000fc80003f05070 */
[----:B------:R-:W-:-:S13]  /*05a0*/  ISETP.NE.AND.EX P0, PT, RZ, RZ, PT, P0 ;  /* 0x000000ffff00720c */ /* 0x000fda0003f05300 */
[----:B------:R-:W-:Y:S05]  /*05b0*/  @P0 BRA `(.L_x_11) ;  /* 0x0000000000300947 */ /* 0x000fea0003800000 */
[----:B------:R-:W0:Y:S01]  /*05c0*/  LDCU.64 UR6, c[0x0][0x388] ;  /* 0x00007100ff0677ac */ /* 0x000e220008000a00 */
[C---:B------:R-:W-:Y:S01]  /*05d0*/  IMAD.SHL.U32 R6, R14.reuse, 0x4, RZ ;  /* 0x000000040e067824 */ /* 0x040fe200078e00ff */
[----:B------:R-:W-:-:S04]  /*05e0*/  SHF.L.U64.HI R7, R14, 0x2, R15 ;  /* 0x000000020e077819 */ /* 0x000fc8000001020f */
[----:B------:R-:W-:Y:S02]  /*05f0*/  LOP3.LUT R6, R6, 0xfffffffc, RZ, 0xc0, !PT ;  /* 0xfffffffc06067812 */ /* 0x000fe400078ec0ff */
[----:B------:R-:W-:Y:S02]  /*0600*/  LOP3.LUT R7, R7, 0x1, RZ, 0xc0, !PT ;  /* 0x0000000107077812 */ /* 0x000fe400078ec0ff */
[----:B0-----:R-:W-:-:S04]  /*0610*/  IADD3 R6, P0, PT, R6, UR6, RZ ;  /* 0x0000000606067c10 */ /* 0x001fc8000ff1e0ff */
[----:B------:R-:W-:-:S05]  /*0620*/  IADD3.X R7, PT, PT, R7, UR7, RZ, P0, !PT ;  /* 0x0000000707077c10 */ /* 0x000fca00087fe4ff */
[----:B------:R-:W2:Y:S01]  /*0630*/  LDG.E R6, desc[UR8][R6.64] ;  /* 0x0000000806067981 */ /* 0x000ea2000c1e1900 */
[----:B------:R-:W-:Y:S01]  /*0640*/  LOP3.LUT R10, R14, 0x7fffffff, RZ, 0xc0, !PT ;  /* 0x7fffffff0e0a7812 */ /* 0x000fe200078ec0ff */
[----:B------:R-:W-:Y:S01]  /*0650*/  IMAD.MOV.U32 R11, RZ, RZ, RZ ;  /* 0x000000ffff0b7224 */ /* 0x000fe200078e00ff */
[----:B--2---:R-:W-:-:S13]  /*0660*/  ISETP.NE.AND P0, PT, R6, 0x1, PT ;  /* 0x000000010600780c */ /* 0x004fda0003f05270 */
[----:B------:R-:W-:Y:S05]  /*0670*/  @!P0 BRA `(.L_x_12) ;  /* 0xfffffffc00b48947 */ /* 0x000fea000383ffff */
.L_x_11:
[----:B------:R-:W-:Y:S05]  /*0680*/  BSYNC.RECONVERGENT B1 ;  /* 0x0000000000017941 */ /* 0x000fea0003800200 */
.L_x_10:
[----:B------:R-:W-:Y:S01]  /*0690*/  BSSY.RECONVERGENT B1, `(.L_x_13) ;  /* 0x000000f000017945 */ /* 0x000fe20003800200 */
[----:B------:R-:W-:-:S07]  /*06a0*/  IMAD.MOV.U32 R16, RZ, RZ, R5 ;  /* 0x000000ffff107224 */ /* 0x000fce00078e0005 */
.L_x_15:
[----:B------:R-:W0:Y:S08]  /*06b0*/  LDC.64 R6, c[0x0][0x398] ;  /* 0x0000e600ff067b82 */ /* 0x000e300000000a00 */
[----:B------:R-:W1:Y:S01]  /*06c0*/  LDC.64 R10, c[0x0][0x388] ;  /* 0x0000e200ff0a7b82 */ /* 0x000e620000000a00 */
[----:B0-----:R-:W-:-:S05]  /*06d0*/  IMAD.IADD R16, R16, 0x1, R6 ;  /* 0x0000000110107824 */ /* 0x001fca00078e0206 */
[----:B------:R-:W-:Y:S02]  /*06e0*/  ISETP.GE.U32.AND P0, PT, R16, R6, PT ;  /* 0x000000061000720c */ /* 0x000fe40003f06070 */
[--C-:B------:R-:W-:Y:S02]  /*06f0*/  SHF.R.S32.HI R20, RZ, 0x1f, R16.reuse ;  /* 0x0000001fff147819 */ /* 0x100fe40000011410 */
[----:B------:R-:W-:Y:S02]  /*0700*/  SHF.R.S64 R13, RZ, 0x1e, R16 ;  /* 0x0000001eff0d7819 */ /* 0x000fe40000001010 */
[----:B------:R-:W-:Y:S02]  /*0710*/  ISETP.GE.U32.AND.EX P0, PT, R20, R7, PT, P0 ;  /* 0x000000071400720c */ /* 0x000fe40003f06100 */
[----:B-1----:R-:W-:-:S04]  /*0720*/  IADD3 R12, P1, PT, R13, R10, RZ ;  /* 0x0000000a0d0c7210 */ /* 0x002fc80007f3e0ff */
[----:B------:R-:W-:-:S07]  /*0730*/  LEA.HI.X.SX32 R13, R16, R11, 0x2, P1 ;  /* 0x0000000b100d7211 */ /* 0x000fce00008f16ff */
[----:B------:R-:W-:Y:S05]  /*0740*/  @P0 BRA `(.L_x_14) ;  /* 0x00000000000c0947 */ /* 0x000fea0003800000 */
[----:B------:R-:W2:Y:S02]  /*0750*/  LDG.E R21, desc[UR8][R12.64] ;  /* 0x000000080c157981 */ /* 0x000ea4000c1e1900 */
[----:B--2---:R-:W-:-:S13]  /*0760*/  ISETP.NE.AND P0, PT, R21, 0x1, PT ;  /* 0x000000011500780c */ /* 0x004fda0003f05270 */
[----:B------:R-:W-:Y:S05]  /*0770*/  @!P0 BRA `(.L_x_15) ;  /* 0xfffffffc00cc8947 */ /* 0x000fea000383ffff */
.L_x_14:
[----:B------:R-:W-:Y:S05]  /*0780*/  BSYNC.RECONVERGENT B1 ;  /* 0x0000000000017941 */ /* 0x000fea0003800200 */
.L_x_13:
[----:B------:R-:W-:Y:S01]  /*0790*/  ISETP.GE.AND P3, PT, R8, RZ, PT ;  /* 0x000000ff0800720c */ /* 0x000fe20003f66270 */
[----:B------:R-:W-:Y:S01]  /*07a0*/  BSSY.RECONVERGENT B1, `(.L_x_16) ;  /* 0x0000014000017945 */ /* 0x000fe20003800200 */
[-C--:B------:R-:W-:Y:S01]  /*07b0*/  ISETP.GE.U32.AND P1, PT, R17, R6.reuse, PT ;  /* 0x000000061100720c */ /* 0x080fe20003f26070 */
[----:B------:R-:W-:Y:S01]  /*07c0*/  IMAD.MOV.U32 R17, RZ, RZ, RZ ;  /* 0x000000ffff117224 */ /* 0x000fe200078e00ff */
[----:B------:R-:W-:Y:S02]  /*07d0*/  ISETP.GE.U32.AND P0, PT, R16, R6, PT ;  /* 0x000000061000720c */ /* 0x000fe40003f06070 */
[----:B------:R-:W-:Y:S02]  /*07e0*/  ISETP.NE.U32.AND P2, PT, R19, RZ, PT ;  /* 0x000000ff1300720c */ /* 0x000fe40003f45070 */
[-C--:B------:R-:W-:Y:S02]  /*07f0*/  ISETP.GE.U32.AND.EX P1, PT, R18, R7.reuse, PT, P1 ;  /* 0x000000071200720c */ /* 0x080fe40003f26110 */
[----:B------:R-:W-:-:S02]  /*0800*/  ISETP.GE.U32.AND.EX P0, PT, R20, R7, PT, P0 ;  /* 0x000000071400720c */ /* 0x000fc40003f06100 */
[----:B------:R-:W-:Y:S02]  /*0810*/  CS2R R6, SRZ ;  /* 0x0000000000067805 */ /* 0x000fe4000001ff00 */
[----:B------:R-:W-:Y:S01]  /*0820*/  ISETP.NE.AND.EX P2, PT, RZ, RZ, PT, P2 ;  /* 0x000000ffff00720c */ /* 0x000fe20003f45320 */
[----:B------:R-:W-:-:S12]  /*0830*/  @!P3 BRA `(.L_x_17) ;  /* 0x000000000028b947 */ /* 0x000fd80003800000 */
[----:B------:R-:W0:Y:S02]  /*0840*/  LDC.64 R18, c[0x0][0x388] ;  /* 0x0000e200ff127b82 */ /* 0x000e240000000a00 */
[----:B0-----:R-:W-:-:S06]  /*0850*/  IMAD.WIDE.U32 R18, R8, 0x4, R18 ;  /* 0x0000000408127825 */ /* 0x001fcc00078e0012 */
[----:B------:R-:W2:Y:S02]  /*0860*/  LDG.E R18, desc[UR8][R18.64] ;  /* 0x0000000812127981 */ /* 0x000ea4000c1e1900 */
[----:B--2---:R-:W-:-:S13]  /*0870*/  ISETP.NE.AND P3, PT, R18, RZ, PT ;  /* 0x000000ff1200720c */ /* 0x004fda0003f65270 */
[----:B------:R-:W-:Y:S05]  /*0880*/  @P3 BRA `(.L_x_17) ;  /* 0x0000000000143947 */ /* 0x000fea0003800000 */
[----:B------:R-:W0:Y:S02]  /*0890*/  LDC.64 R18, c[0x0][0x380] ;  /* 0x0000e000ff127b82 */ /* 0x000e240000000a00 */
[----:B0-----:R-:W-:-:S06]  /*08a0*/  IMAD.WIDE.U32 R18, R8, 0x8, R18 ;  /* 0x0000000808127825 */ /* 0x001fcc00078e0012 */
[----:B------:R-:W2:Y:S01]  /*08b0*/  LDG.E.64 R18, desc[UR8][R18.64] ;  /* 0x0000000812127981 */ /* 0x000ea2000c1e1b00 */
[----:B------:R-:W-:Y:S01]  /*08c0*/  IMAD.MOV.U32 R17, RZ, RZ, 0x1 ;  /* 0x00000001ff117424 */ /* 0x000fe200078e00ff */
[----:B--2---:R-:W-:-:S11]  /*08d0*/  DADD R6, RZ, R18 ;  /* 0x00000000ff067229 */ /* 0x004fd60000000012 */
.L_x_17:
[----:B------:R-:W-:Y:S05]  /*08e0*/  BSYNC.RECONVERGENT B1 ;  /* 0x0000000000017941 */ /* 0x000fea0003800200 */
.L_x_16:
[----:B------:R-:W-:Y:S04]  /*08f0*/  BSSY.RECONVERGENT B1, `(.L_x_18) ;  /* 0x000000a000017945 */ /* 0x000fe80003800200 */
[----:B------:R-:W-:Y:S05]  /*0900*/  @P1 BRA `(.L_x_19) ;  /* 0x0000000000201947 */ /* 0x000fea0003800000 */
[----:B------:R-:W2:Y:S02]  /*0910*/  LDG.E R2, desc[UR8][R2.64+0x4] ;  /* 0x0000040802027981 */ /* 0x000ea4000c1e1900 */
[----:B--2---:R-:W-:-:S13]  /*0920*/  ISETP.NE.AND P1, PT, R2, RZ, PT ;  /* 0x000000ff0200720c */ /* 0x004fda0003f25270 */
[----:B------:R-:W-:Y:S05]  /*0930*/  @P1 BRA `(.L_x_19) ;  /* 0x0000000000141947 */ /* 0x000fea0003800000 */
[----:B------:R-:W0:Y:S02]  /*0940*/  LDC.64 R2, c[0x0][0x380] ;  /* 0x0000e000ff027b82 */ /* 0x000e240000000a00 */
[----:B0-----:R-:W-:-:S06]  /*0950*/  IMAD.WIDE R2, R9, 0x8, R2 ;  /* 0x0000000809027825 */ /* 0x001fcc00078e0202 */
[----:B------:R-:W2:Y:S01]  /*0960*/  LDG.E.64 R2, desc[UR8][R2.64+0x8] ;  /* 0x0000080802027981 */ /* 0x000ea2000c1e1b00 */
[----:B------:R-:W-:Y:S01]  /*0970*/  VIADD R17, R17, 0x1 ;  /* 0x0000000111117836 */ /* 0x000fe20000000000 */
[----:B--2---:R-:W-:-:S11]  /*0980*/  DADD R6, R6, R2 ;  /* 0x0000000006067229 */ /* 0x004fd60000000002 */
.L_x_19:
[----:B------:R-:W-:Y:S05]  /*0990*/  BSYNC.RECONVERGENT B1 ;  /* 0x0000000000017941 */ /* 0x000fea0003800200 */
.L_x_18:
[----:B------:R-:W-:Y:S04]  /*09a0*/  BSSY.RECONVERGENT B1, `(.L_x_20) ;  /* 0x0000012000017945 */ /* 0x000fe80003800200 */
[----:B------:R-:W-:Y:S05]  /*09b0*/  @P2 BRA `(.L_x_21) ;  /* 0x0000000000402947 */ /* 0x000fea0003800000 */
[C---:B------:R-:W-:Y:S01]  /*09c0*/  IMAD.SHL.U32 R2, R14.reuse, 0x4, RZ ;  /* 0x000000040e027824 */ /* 0x040fe200078e00ff */
[----:B------:R-:W-:-:S04]  /*09d0*/  SHF.L.U64.HI R15, R14, 0x2, R15 ;  /* 0x000000020e0f7819 */ /* 0x000fc8000001020f */
[----:B------:R-:W-:Y:S02]  /*09e0*/  LOP3.LUT R3, R2, 0xfffffffc, RZ, 0xc0, !PT ;  /* 0xfffffffc02037812 */ /* 0x000fe400078ec0ff */
[----:B------:R-:W-:Y:S02]  /*09f0*/  LOP3.LUT R2, R15, 0x1, RZ, 0xc0, !PT ;  /* 0x000000010f027812 */ /* 0x000fe400078ec0ff */
[----:B------:R-:W-:-:S05]  /*0a00*/  IADD3 R10, P1, PT, R3, R10, RZ ;  /* 0x0000000a030a7210 */ /* 0x000fca0007f3e0ff */
[----:B------:R-:W-:-:S05]  /*0a10*/  IMAD.X R11, R2, 0x1, R11, P1 ;  /* 0x00000001020b7824 */ /* 0x000fca00008e060b */
[----:B------:R-:W2:Y:S02]  /*0a20*/  LDG.E R10, desc[UR8][R10.64] ;  /* 0x000000080a0a7981 */ /* 0x000ea4000c1e1900 */
[----:B--2---:R-:W-:-:S13]  /*0a30*/  ISETP.NE.AND P1, PT, R10, RZ, PT ;  /* 0x000000ff0a00720c */ /* 0x004fda0003f25270 */
[----:B------:R-:W-:Y:S05]  /*0a40*/  @P1 BRA `(.L_x_21) ;  /* 0x00000000001c1947 */ /* 0x000fea0003800000 */
[----:B------:R-:W0:Y:S01]  /*0a50*/  LDCU.64 UR6, c[0x0][0x380] ;  /* 0x00007000ff0677ac */ /* 0x000e220008000a00 */
[----:B------:R-:W-:-:S04]  /*0a60*/  LOP3.LUT R14, R14, 0x7fffffff, RZ, 0xc0, !PT ;  /* 0x7fffffff0e0e7812 */ /* 0x000fc800078ec0ff */
[----:B0-----:R-:W-:-:S04]  /*0a70*/  LEA R2, P1, R14, UR6, 0x3 ;  /* 0x000000060e027c11 */ /* 0x001fc8000f8218ff */
[----:B------:R-:W-:-:S06]  /*0a80*/  LEA.HI.X R3, R14, UR7, RZ, 0x3, P1 ;  /* 0x000000070e037c11 */ /* 0x000fcc00088f1cff */
[----:B------:R-:W2:Y:S01]  /*0a90*/  LDG.E.64 R2, desc[UR8][R2.64] ;  /* 0x0000000802027981 */ /* 0x000ea2000c1e1b00 */
[----:B------:R-:W-:Y:S01]  /*0aa0*/  VIADD R17, R17, 0x1 ;  /* 0x0000000111117836 */ /* 0x000fe20000000000 */
[----:B--2---:R-:W-:-:S11]  /*0ab0*/  DADD R6, R6, R2 ;  /* 0x0000000006067229 */ /* 0x004fd60000000002 */
.L_x_21:
[----:B------:R-:W-:Y:S05]  /*0ac0*/  BSYNC.RECONVERGENT B1 ;  /* 0x0000000000017941 */ /* 0x000fea0003800200 */
.L_x_20:
[----:B------:R-:W-:Y:S04]  /*0ad0*/  BSSY.RELIABLE B1, `(.L_x_22) ;  /* 0x0000010000017945 */ /* 0x000fe80003800100 */
[----:B------:R-:W-:Y:S05]  /*0ae0*/  @P0 BRA `(.L_x_23) ;  /* 0x00000000002c0947 */ /* 0x000fea0003800000 */
[----:B------:R-:W2:Y:S02]  /*0af0*/  LDG.E R12, desc[UR8][R12.64] ;  /* 0x000000080c0c7981 */ /* 0x000ea4000c1e1900 */
[----:B--2---:R-:W-:-:S13]  /*0b00*/  ISETP.NE.AND P0, PT, R12, RZ, PT ;  /* 0x000000ff0c00720c */ /* 0x004fda0003f05270 */
[----:B------:R-:W-:Y:S05]  /*0b10*/  @P0 BRA `(.L_x_23) ;  /* 0x0000000000200947 */ /* 0x000fea0003800000 */
[----:B------:R-:W0:Y:S01]  /*0b20*/  LDCU.64 UR6, c[0x0][0x380] ;  /* 0x00007000ff0677ac */ /* 0x000e220008000a00 */
[----:B------:R-:W-:-:S04]  /*0b30*/  SHF.R.S64 R2, RZ, 0x1d, R16 ;  /* 0x0000001dff027819 */ /* 0x000fc80000001010 */
[----:B0-----:R-:W-:-:S04]  /*0b40*/  IADD3 R2, P0, PT, R2, UR6, RZ ;  /* 0x0000000602027c10 */ /* 0x001fc8000ff1e0ff */
[----:B------:R-:W-:-:S06]  /*0b50*/  LEA.HI.X.SX32 R3, R16, UR7, 0x3, P0 ;  /* 0x0000000710037c11 */ /* 0x000fcc00080f1eff */
[----:B------:R-:W2:Y:S01]  /*0b60*/  LDG.E.64 R2, desc[UR8][R2.64] ;  /* 0x0000000802027981 */ /* 0x000ea2000c1e1b00 */
[----:B------:R-:W-:Y:S01]  /*0b70*/  VIADD R17, R17, 0x1 ;  /* 0x0000000111117836 */ /* 0x000fe20000000000 */
[----:B--2---:R-:W-:Y:S01]  /*0b80*/  DADD R6, R6, R2 ;  /* 0x0000000006067229 */ /* 0x004fe20000000002 */
[----:B------:R-:W-:Y:S10]  /*0b90*/  BRA `(.L_x_24) ;  /* 0x00000000000c7947 */ /* 0x000ff40003800000 */
.L_x_23:
[----:B------:R-:W-:-:S13]  /*0ba0*/  ISETP.NE.AND P0, PT, R17, RZ, PT ;  /* 0x000000ff1100720c */ /* 0x000fda0003f05270 */
[----:B------:R-:W-:Y:S05]  /*0bb0*/  @!P0 BREAK.RELIABLE B1 ;  /* 0x0000000000018942 */ /* 0x000fea0003800100 */
[----:B------:R-:W-:Y:S05]  /*0bc0*/  @!P0 BRA `(.L_x_1) ;  /* 0x0000000000608947 */ /* 0x000fea0003800000 */
.L_x_24:
[----:B------:R-:W-:Y:S05]  /*0bd0*/  BSYNC.RELIABLE B1 ;  /* 0x0000000000017941 */ /* 0x000fea0003800100 */
.L_x_22:
[----:B------:R-:W0:Y:S01]  /*0be0*/  I2F.F64.U32 R8, R17 ;  /* 0x0000001100087312 */ /* 0x000e220000201800 */
[----:B------:R-:W-:Y:S01]  /*0bf0*/  IMAD.MOV.U32 R2, RZ, RZ, 0x1 ;  /* 0x00000001ff027424 */ /* 0x000fe200078e00ff */
[----:B------:R-:W-:Y:S01]  /*0c00*/  FSETP.GEU.AND P1, PT, |R7|, 6.5827683646048100446e-37, PT ;  /* 0x036000000700780b */ /* 0x000fe20003f2e200 */
[----:B------:R-:W-:Y:S05]  /*0c10*/  BSSY.RECONVERGENT B1, `(.L_x_25) ;  /* 0x000000f000017945 */ /* 0x000fea0003800200 */
[----:B0-----:R-:W0:Y:S02]  /*0c20*/  MUFU.RCP64H R3, R9 ;  /* 0x0000000900037308 */ /* 0x001e240000001800 */
[----:B0-----:R-:W-:-:S08]  /*0c30*/  DFMA R10, -R8, R2, 1 ;  /* 0x3ff00000080a742b */ /* 0x001fd00000000102 */
[----:B------:R-:W-:-:S08]  /*0c40*/  DFMA R10, R10, R10, R10 ;  /* 0x0000000a0a0a722b */ /* 0x000fd0000000000a */
[----:B------:R-:W-:-:S08]  /*0c50*/  DFMA R10, R2, R10, R2 ;  /* 0x0000000a020a722b */ /* 0x000fd00000000002 */
[----:B------:R-:W-:-:S08]  /*0c60*/  DFMA R2, -R8, R10, 1 ;  /* 0x3ff000000802742b */ /* 0x000fd0000000010a */
[----:B------:R-:W-:-:S08]  /*0c70*/  DFMA R2, R10, R2, R10 ;  /* 0x000000020a02722b */ /* 0x000fd0000000000a */
[----:B------:R-:W-:-:S08]  /*0c80*/  DMUL R10, R2, R6 ;  /* 0x00000006020a7228 */ /* 0x000fd00000000000 */
[----:B------:R-:W-:-:S08]  /*0c90*/  DFMA R12, -R8, R10, R6 ;  /* 0x0000000a080c722b */ /* 0x000fd00000000106 */
[----:B------:R-:W-:-:S10]  /*0ca0*/  DFMA R2, R2, R12, R10 ;  /* 0x0000000c0202722b */ /* 0x000fd4000000000a */
[----:B------:R-:W-:-:S05]  /*0cb0*/  FFMA R10, RZ, R9, R3 ;  /* 0x00000009ff0a7223 */ /* 0x000fca0000000003 */
[----:B------:R-:W-:-:S13]  /*0cc0*/  FSETP.GT.AND P0, PT, |R10|, 1.469367938527859385e-39, PT ;  /* 0x001000000a00780b */ /* 0x000fda0003f04200 */
[----:B------:R-:W-:Y:S05]  /*0cd0*/  @P0 BRA P1, `(.L_x_26) ;  /* 0x0000000000080947 */ /* 0x000fea0000800000 */
[----:B------:R-:W-:-:S07]  /*0ce0*/  MOV R12, 0xd00 ;  /* 0x00000d00000c7802 */ /* 0x000fce0000000f00 */
[----:B------:R-:W-:Y:S05]  /*0cf0*/  CALL.REL.NOINC `($__internal_0_$__cuda_sm20_div_rn_f64_full) ;  /* 0x0000000000347944 */ /* 0x000fea0003c00000 */
.L_x_26:
[----:B------:R-:W-:Y:S05]  /*0d00*/  BSYNC.RECONVERGENT B1 ;  /* 0x0000000000017941 */ /* 0x000fea0003800200 */
.L_x_25:
[----:B------:R-:W0:Y:S02]  /*0d10*/  LDCU.64 UR6, c[0x0][0x380] ;  /* 0x00007000ff0677ac */ /* 0x000e240008000a00 */
[----:B0-----:R-:W-:-:S04]  /*0d20*/  LEA R6, P0, R5, UR6, 0x3 ;  /* 0x0000000605067c11 */ /* 0x001fc8000f8018ff */
[----:B------:R-:W-:-:S05]  /*0d30*/  LEA.HI.X R7, R5, UR7, R4, 0x3, P0 ;  /* 0x0000000705077c11 */ /* 0x000fca00080f1c04 */
[----:B------:R1:W-:Y:S04]  /*0d40*/  STG.E.64 desc[UR8][R6.64], R2 ;  /* 0x0000000206007986 */ /* 0x0003e8000c101b08 */
.L_x_1:
[----:B0-234-:R-:W-:Y:S05]  /*0d50*/  BSYNC.RECONVERGENT B0 ;  /* 0x0000000000007941 */ /* 0x01dfea0003800200 */
.L_x_0:
[----:B------:R-:W0:Y:S01]  /*0d60*/  LDCU.64 UR6, c[0x0][0x398] ;  /* 0x00007300ff0677ac */ /* 0x000e220008000a00 */
[----:B------:R-:W-:-:S05]  /*0d70*/  IADD3 R5, P0, PT, R0, R5, RZ ;  /* 0x0000000500057210 */ /* 0x000fca0007f1e0ff */
[----:B------:R-:W-:Y:S01]  /*0d80*/  IMAD.X R4, RZ, RZ, R4, P0 ;  /* 0x000000ffff047224 */ /* 0x000fe200000e0604 */
[----:B0-----:R-:W-:-:S04]  /*0d90*/  ISETP.GE.U32.AND P0, PT, R5, UR6, PT ;  /* 0x0000000605007c0c */ /* 0x001fc8000bf06070 */
[----:B------:R-:W-:-:S13]  /*0da0*/  ISETP.GE.U32.AND.EX P0, PT, R4, UR7, PT, P0 ;  /* 0x0000000704007c0c */ /* 0x000fda000bf06100 */
[----:B------:R-:W-:Y:S05]  /*0db0*/  @!P0 BRA `(.L_x_27) ;  /* 0xfffffff000dc8947 */ /* 0x000fea000383ffff */
[----:B------:R-:W-:Y:S05]  /*0dc0*/  EXIT ;  /* 0x000000000000794d */ /* 0x000fea0003800000 */
        .weak           $__internal_0_$__cuda_sm20_div_rn_f64_full
        .type           $__internal_0_$__cuda_sm20_div_rn_f64_full,@function
        .size           $__internal_0_$__cuda_sm20_div_rn_f64_full,($__internal_1_$__cuda_sm20_rem_u64 - $__internal_0_$__cuda_sm20_div_rn_f64_full)
$__internal_0_$__cuda_sm20_div_rn_f64_full:
[C---:B------:R-:W-:Y:S01]  /*0dd0*/  FSETP.GEU.AND P0, PT, |R9|.reuse, 1.469367938527859385e-39, PT ;  /* 0x001000000900780b */ /* 0x040fe20003f0e200 */
[--C-:B------:R-:W-:Y:S01]  /*0de0*/  IMAD.MOV.U32 R10, RZ, RZ, R8.reuse ;  /* 0x000000ffff0a7224 */ /* 0x100fe200078e0008 */
[----:B------:R-:W-:Y:S01]  /*0df0*/  LOP3.LUT R2, R9, 0x800fffff, RZ, 0xc0, !PT ;  /* 0x800fffff09027812 */ /* 0x000fe200078ec0ff */
[----:B------:R-:W-:Y:S01]  /*0e00*/  IMAD.MOV.U32 R11, RZ, RZ, R9 ;  /* 0x000000ffff0b7224 */ /* 0x000fe200078e0009 */
[C---:B------:R-:W-:Y:S01]  /*0e10*/  FSETP.GEU.AND P2, PT, |R7|.reuse, 1.469367938527859385e-39, PT ;  /* 0x001000000700780b */ /* 0x040fe20003f4e200 */
[----:B------:R-:W-:Y:S01]  /*0e20*/  IMAD.MOV.U32 R16, RZ, RZ, 0x1 ;  /* 0x00000001ff107424 */ /* 0x000fe200078e00ff */
[----:B------:R-:W-:Y:S01]  /*0e30*/  LOP3.LUT R3, R2, 0x3ff00000, RZ, 0xfc, !PT ;  /* 0x3ff0000002037812 */ /* 0x000fe200078efcff */
[----:B------:R-:W-:Y:S01]  /*0e40*/  IMAD.MOV.U32 R2, RZ, RZ, R8 ;  /* 0x000000ffff027224 */ /* 0x000fe200078e0008 */
[----:B------:R-:W-:Y:S01]  /*0e50*/  LOP3.LUT R13, R7, 0x7ff00000, RZ, 0xc0, !PT ;  /* 0x7ff00000070d7812 */ /* 0x000fe200078ec0ff */
[----:B------:R-:W-:Y:S01]  /*0e60*/  BSSY.RECONVERGENT B2, `(.L_x_28) ;  /* 0x0000051000027945 */ /* 0x000fe20003800200 */
[----:B------:R-:W-:-:S03]  /*0e70*/  LOP3.LUT R20, R9, 0x7ff00000, RZ, 0xc0, !PT ;  /* 0x7ff0000009147812 */ /* 0x000fc600078ec0ff */
[----:B------:R-:W-:Y:S01]  /*0e80*/  @!P0 DMUL R2, R10, 8.98846567431157953865e+307 ;  /* 0x7fe000000a028828 */ /* 0x000fe20000000000 */
[----:B------:R-:W-:-:S03]  /*0e90*/  ISETP.GE.U32.AND P1, PT, R13, R20, PT ;  /* 0x000000140d00720c */ /* 0x000fc60003f26070 */
[----:B------:R-:W-:Y:S01]  /*0ea0*/  @!P2 LOP3.LUT R8, R11, 0x7ff00000, RZ, 0xc0, !PT ;  /* 0x7ff000000b08a812 */ /* 0x000fe200078ec0ff */
[----:B------:R-:W-:Y:S01]  /*0eb0*/  @!P2 IMAD.MOV.U32 R22, RZ, RZ, RZ ;  /* 0x000000ffff16a224 */ /* 0x000fe200078e00ff */
[----:B------:R-:W0:Y:S02]  /*0ec0*/  MUFU.RCP64H R17, R3 ;  /* 0x0000000300117308 */ /* 0x000e240000001800 */
[----:B------:R-:W-:Y:S01]  /*0ed0*/  @!P2 ISETP.GE.U32.AND P3, PT, R13, R8, PT ;  /* 0x000000080d00a20c */ /* 0x000fe20003f66070 */
[----:B------:R-:W-:Y:S01]  /*0ee0*/  IMAD.MOV.U32 R8, RZ, RZ, R6 ;  /* 0x000000ffff087224 */ /* 0x000fe200078e0006 */
[----:B0-----:R-:W-:-:S08]  /*0ef0*/  DFMA R14, R16, -R2, 1 ;  /* 0x3ff00000100e742b */ /* 0x001fd00000000802 */
[----:B------:R-:W-:Y:S01]  /*0f00*/  DFMA R18, R14, R14, R14 ;  /* 0x0000000e0e12722b */ /* 0x000fe2000000000e */
[----:B------:R-:W-:-:S05]  /*0f10*/  IMAD.MOV.U32 R14, RZ, RZ, 0x1ca00000 ;  /* 0x1ca00000ff0e7424 */ /* 0x000fca00078e00ff */
[C---:B------:R-:W-:Y:S02]  /*0f20*/  @!P2 SEL R15, R14.reuse, 0x63400000, !P3 ;  /* 0x634000000e0fa807 */ /* 0x040fe40005800000 */
[----:B------:R-:W-:Y:S01]  /*0f30*/  DFMA R16, R16, R18, R16 ;  /* 0x000000121010722b */ /* 0x000fe20000000010 */
[----:B------:R-:W-:Y:S02]  /*0f40*/  SEL R9, R14, 0x63400000, !P1 ;  /* 0x634000000e097807 */ /* 0x000fe40004800000 */
[--C-:B------:R-:W-:Y:S02]  /*0f50*/  @!P2 LOP3.LUT R15, R15, 0x80000000, R7.reuse, 0xf8, !PT ;  /* 0x800000000f0fa812 */ /* 0x100fe400078ef807 */
[----:B------:R-:W-:Y:S02]  /*0f60*/  LOP3.LUT R9, R9, 0x800fffff, R7, 0xf8, !PT ;  /* 0x800fffff09097812 */ /* 0x000fe400078ef807 */
[----:B------:R-:W-:Y:S01]  /*0f70*/  @!P2 LOP3.LUT R23, R15, 0x100000, RZ, 0xfc, !PT ;  /* 0x001000000f17a812 */ /* 0x000fe200078efcff */
[----:B------:R-:W-:-:S05]  /*0f80*/  DFMA R18, R16, -R2, 1 ;  /* 0x3ff000001012742b */ /* 0x000fca0000000802 */
[----:B------:R-:W-:Y:S01]  /*0f90*/  @!P2 DFMA R8, R8, 2, -R22 ;  /* 0x400000000808a82b */ /* 0x000fe20000000816 */
[----:B------:R-:W-:Y:S02]  /*0fa0*/  IMAD.MOV.U32 R23, RZ, RZ, R13 ;  /* 0x000000ffff177224 */ /* 0x000fe400078e000d */
[----:B------:R-:W-:Y:S01]  /*0fb0*/  DFMA R16, R16, R18, R16 ;  /* 0x000000121010722b */ /* 0x000fe20000000010 */
[----:B------:R-:W-:Y:S01]  /*0fc0*/  IMAD.MOV.U32 R22, RZ, RZ, R20 ;  /* 0x000000ffff167224 */ /* 0x000fe200078e0014 */
[----:B------:R-:W-:-:S05]  /*0fd0*/  @!P0 LOP3.LUT R22, R3, 0x7ff00000, RZ, 0xc0, !PT ;  /* 0x7ff0000003168812 */ /* 0x000fca00078ec0ff */
[----:B------:R-:W-:Y:S01]  /*0fe0*/  @!P2 LOP3.LUT R23, R9, 0x7ff00000, RZ, 0xc0, !PT ;  /* 0x7ff000000917a812 */ /* 0x000fe200078ec0ff */
[----:B------:R-:W-:Y:S01]  /*0ff0*/  VIADD R24, R22, 0xffffffff ;  /* 0xffffffff16187836 */ /* 0x000fe20000000000 */
[----:B------:R-:W-:-:S03]  /*1000*/  DMUL R18, R16, R8 ;  /* 0x0000000810127228 */ /* 0x000fc60000000000 */
[----:B------:R-:W-:-:S05]  /*1010*/  VIADD R15, R23, 0xffffffff ;  /* 0xffffffff170f7836 */ /* 0x000fca0000000000 */
[----:B------:R-:W-:Y:S01]  /*1020*/  ISETP.GT.U32.AND P0, PT, R15, 0x7feffffe, PT ;  /* 0x7feffffe0f00780c */ /* 0x000fe20003f04070 */
[----:B------:R-:W-:-:S03]  /*1030*/  DFMA R20, R18, -R2, R8 ;  /* 0x800000021214722b */ /* 0x000fc60000000008 */
[----:B------:R-:W-:-:S05]  /*1040*/  ISETP.GT.U32.OR P0, PT, R24, 0x7feffffe, P0 ;  /* 0x7feffffe1800780c */ /* 0x000fca0000704470 */
[----:B------:R-:W-:-:S08]  /*1050*/  DFMA R16, R16, R20, R18 ;  /* 0x000000141010722b */ /* 0x000fd00000000012 */
[----:B------:R-:W-:Y:S05]  /*1060*/  @P0 BRA `(.L_x_29) ;  /* 0x00000000006c0947 */ /* 0x000fea0003800000 */
[----:B------:R-:W-:-:S04]  /*1070*/  LOP3.LUT R18, R11, 0x7ff00000, RZ, 0xc0, !PT ;  /* 0x7ff000000b127812 */ /* 0x000fc800078ec0ff */
[CC--:B------:R-:W-:Y:S02]  /*1080*/  VIADDMNMX R6, R13.reuse, -R18.reuse, 0xb9600000, !PT ;  /* 0xb96000000d067446 */ /* 0x0c0fe40007800912 */
[----:B------:R-:W-:Y:S02]  /*1090*/  ISETP.GE.U32.AND P0, PT, R13, R18, PT ;  /* 0x000000120d00720c */ /* 0x000fe40003f06070 */
[----:B------:R-:W-:Y:S02]  /*10a0*/  VIMNMX R6, PT, PT, R6, 0x46a00000, PT ;  /* 0x46a0000006067848 */ /* 0x000fe40003fe0100 */
[----:B------:R-:W-:-:S05]  /*10b0*/  SEL R13, R14, 0x63400000, !P0 ;  /* 0x634000000e0d7807 */ /* 0x000fca0004000000 */
[----:B------:R-:W-:Y:S02]  /*10c0*/  IMAD.IADD R13, R6, 0x1, -R13 ;  /* 0x00000001060d7824 */ /* 0x000fe400078e0a0d */
[----:B------:R-:W-:Y:S02]  /*10d0*/  IMAD.MOV.U32 R6, RZ, RZ, RZ ;  /* 0x000000ffff067224 */ /* 0x000fe400078e00ff */
[----:B------:R-:W-:-:S06]  /*10e0*/  VIADD R7, R13, 0x7fe00000 ;  /* 0x7fe000000d077836 */ /* 0x000fcc0000000000 */
[----:B------:R-:W-:-:S10]  /*10f0*/  DMUL R14, R16, R6 ;  /* 0x00000006100e7228 */ /* 0x000fd40000000000 */
[----:B------:R-:W-:-:S13]  /*1100*/  FSETP.GTU.AND P0, PT, |R15|, 1.469367938527859385e-39, PT ;  /* 0x001000000f00780b */ /* 0x000fda0003f0c200 */
[----:B------:R-:W-:Y:S05]  /*1110*/  @P0 BRA `(.L_x_30) ;  /* 0x0000000000940947 */ /* 0x000fea0003800000 */
[----:B------:R-:W-:Y:S01]  /*1120*/  DFMA R2, R16, -R2, R8 ;  /* 0x800000021002722b */ /* 0x000fe20000000008 */
[----:B------:R-:W-:-:S09]  /*1130*/  IMAD.MOV.U32 R6, RZ, RZ, RZ ;  /* 0x000000ffff067224 */ /* 0x000fd200078e00ff */
[C---:B------:R-:W-:Y:S02]  /*1140*/  FSETP.NEU.AND P0, PT, R3.reuse, RZ, PT ;  /* 0x000000ff0300720b */ /* 0x040fe40003f0d000 */
[----:B------:R-:W-:-:S04]  /*1150*/  LOP3.LUT R11, R3, 0x80000000, R11, 0x48, !PT ;  /* 0x80000000030b7812 */ /* 0x000fc800078e480b */
[----:B------:R-:W-:-:S07]  /*1160*/  LOP3.LUT R7, R11, R7, RZ, 0xfc, !PT ;  /* 0x000000070b077212 */ /* 0x000fce00078efcff */
[----:B------:R-:W-:Y:S05]  /*1170*/  @!P0 BRA `(.L_x_30) ;  /* 0x00000000007c8947 */ /* 0x000fea0003800000 */
[----:B------:R-:W-:Y:S01]  /*1180*/  IMAD.MOV R3, RZ, RZ, -R13 ;  /* 0x000000ffff037224 */ /* 0x000fe200078e0a0d */
[----:B------:R-:W-:Y:S01]  /*1190*/  DMUL.RP R6, R16, R6 ;  /* 0x0000000610067228 */ /* 0x000fe20000008000 */
[----:B------:R-:W-:-:S06]  /*11a0*/  IMAD.MOV.U32 R2, RZ, RZ, RZ ;  /* 0x000000ffff027224 */ /* 0x000fcc00078e00ff */
[----:B------:R-:W-:-:S03]  /*11b0*/  DFMA R2, R14, -R2, R16 ;  /* 0x800000020e02722b */ /* 0x000fc60000000010 */
[----:B------:R-:W-:-:S03]  /*11c0*/  LOP3.LUT R11, R7, R11, RZ, 0x3c, !PT ;  /* 0x0000000b070b7212 */ /* 0x000fc600078e3cff */
[----:B------:R-:W-:-:S04]  /*11d0*/  IADD3 R2, PT, PT, -R13, -0x43300000, RZ ;  /* 0xbcd000000d027810 */ /* 0x000fc80007ffe1ff */
[----:B------:R-:W-:-:S04]  /*11e0*/  FSETP.NEU.AND P0, PT, |R3|, R2, PT ;  /* 0x000000020300720b */ /* 0x000fc80003f0d200 */
[----:B------:R-:W-:Y:S02]  /*11f0*/  FSEL R14, R6, R14, !P0 ;  /* 0x0000000e060e7208 */ /* 0x000fe40004000000 */
[----:B------:R-:W-:Y:S01]  /*1200*/  FSEL R15, R11, R15, !P0 ;  /* 0x0000000f0b0f7208 */ /* 0x000fe20004000000 */
[----:B------:R-:W-:Y:S06]  /*1210*/  BRA `(.L_x_30) ;  /* 0x0000000000547947 */ /* 0x000fec0003800000 */
.L_x_29:
[----:B------:R-:W-:-:S14]  /*1220*/  DSETP.NAN.AND P0, PT, R6, R6, PT ;  /* 0x000000060600722a */ /* 0x000fdc0003f08000 */
[----:B------:R-:W-:Y:S05]  /*1230*/  @P0 BRA `(.L_x_31) ;  /* 0x0000000000440947 */ /* 0x000fea0003800000 */
[----:B------:R-:W-:-:S14]  /*1240*/  DSETP.NAN.AND P0, PT, R10, R10, PT ;  /* 0x0000000a0a00722a */ /* 0x000fdc0003f08000 */
[----:B------:R-:W-:Y:S05]  /*1250*/  @P0 BRA `(.L_x_32) ;  /* 0x0000000000300947 */ /* 0x000fea0003800000 */
[----:B------:R-:W-:Y:S01]  /*1260*/  ISETP.NE.AND P0, PT, R23, R22, PT ;  /* 0x000000161700720c */ /* 0x000fe20003f05270 */
[----:B------:R-:W-:Y:S02]  /*1270*/  IMAD.MOV.U32 R14, RZ, RZ, 0x0 ;  /* 0x00000000ff0e7424 */ /* 0x000fe400078e00ff */
[----:B------:R-:W-:-:S10]  /*1280*/  IMAD.MOV.U32 R15, RZ, RZ, -0x80000 ;  /* 0xfff80000ff0f7424 */ /* 0x000fd400078e00ff */
[----:B------:R-:W-:Y:S05]  /*1290*/  @!P0 BRA `(.L_x_30) ;  /* 0x0000000000348947 */ /* 0x000fea0003800000 */
[----:B------:R-:W-:Y:S02]  /*12a0*/  ISETP.NE.AND P0, PT, R23, 0x7ff00000, PT ;  /* 0x7ff000001700780c */ /* 0x000fe40003f05270 */
[----:B------:R-:W-:Y:S02]  /*12b0*/  LOP3.LUT R15, R7, 0x80000000, R11, 0x48, !PT ;  /* 0x80000000070f7812 */ /* 0x000fe400078e480b */
[----:B------:R-:W-:-:S13]  /*12c0*/  ISETP.EQ.OR P0, PT, R22, RZ, !P0 ;  /* 0x000000ff1600720c */ /* 0x000fda0004702670 */
[----:B------:R-:W-:Y:S01]  /*12d0*/  @P0 LOP3.LUT R2, R15, 0x7ff00000, RZ, 0xfc, !PT ;  /* 0x7ff000000f020812 */ /* 0x000fe200078efcff */
[----:B------:R-:W-:Y:S02]  /*12e0*/  @!P0 IMAD.MOV.U32 R14, RZ, RZ, RZ ;  /* 0x000000ffff0e8224 */ /* 0x000fe400078e00ff */
[----:B------:R-:W-:Y:S02]  /*12f0*/  @P0 IMAD.MOV.U32 R14, RZ, RZ, RZ ;  /* 0x000000ffff0e0224 */ /* 0x000fe400078e00ff */
[----:B------:R-:W-:Y:S01]  /*1300*/  @P0 IMAD.MOV.U32 R15, RZ, RZ, R2 ;  /* 0x000000ffff0f0224 */ /* 0x000fe200078e0002 */
[----:B------:R-:W-:Y:S06]  /*1310*/  BRA `(.L_x_30) ;  /* 0x0000000000147947 */ /* 0x000fec0003800000 */
.L_x_32:
[----:B------:R-:W-:Y:S01]  /*1320*/  LOP3.LUT R15, R11, 0x80000, RZ, 0xfc, !PT ;  /* 0x000800000b0f7812 */ /* 0x000fe200078efcff */
[----:B------:R-:W-:Y:S01]  /*1330*/  IMAD.MOV.U32 R14, RZ, RZ, R10 ;  /* 0x000000ffff0e7224 */ /* 0x000fe200078e000a */
[----:B------:R-:W-:Y:S06]  /*1340*/  BRA `(.L_x_30) ;  /* 0x0000000000087947 */ /* 0x000fec0003800000 */
.L_x_31:
[----:B------:R-:W-:Y:S01]  /*1350*/  LOP3.LUT R15, R7, 0x80000, RZ, 0xfc, !PT ;  /* 0x00080000070f7812 */ /* 0x000fe200078efcff */
[----:B------:R-:W-:-:S07]  /*1360*/  IMAD.MOV.U32 R14, RZ, RZ, R6 ;  /* 0x000000ffff0e7224 */ /* 0x000fce00078e0006 */
.L_x_30:
[----:B------:R-:W-:Y:S05]  /*1370*/  BSYNC.RECONVERGENT B2 ;  /* 0x0000000000027941 */ /* 0x000fea0003800200 */
.L_x_28:
[----:B------:R-:W-:Y:S02]  /*1380*/  IMAD.MOV.U32 R13, RZ, RZ, 0x0 ;  /* 0x00000000ff0d7424 */ /* 0x000fe400078e00ff */
[----:B------:R-:W-:Y:S02]  /*1390*/  IMAD.MOV.U32 R2, RZ, RZ, R14 ;  /* 0x000000ffff027224 */ /* 0x000fe400078e000e */
[----:B------:R-:W-:Y:S01]  /*13a0*/  IMAD.MOV.U32 R3, RZ, RZ, R15 ;  /* 0x000000ffff037224 */ /* 0x000fe200078e000f */
[----:B------:R-:W-:Y:S06]  /*13b0*/  RET.REL.NODEC R12 `(_Z13occluedKernelPdPimm) ;  /* 0xffffffec0c107950 */ /* 0x000fec0003c3ffff */
        .weak           $__internal_1_$__cuda_sm20_rem_u64
        .type           $__internal_1_$__cuda_sm20_rem_u64,@function
        .size           $__internal_1_$__cuda_sm20_rem_u64,(.L_x_71 - $__internal_1_$__cuda_sm20_rem_u64)
$__internal_1_$__cuda_sm20_rem_u64:
[----:B------:R-:W0:Y:S01]  /*13c0*/  LDCU.64 UR6, c[0x0][0x398] ;  /* 0x00007300ff0677ac */ /* 0x000e220008000a00 */
[----:B------:R-:W1:Y:S01]  /*13d0*/  LDC.64 R2, c[0x0][0x398] ;  /* 0x0000e600ff027b82 */ /* 0x000e620000000a00 */
[----:B0-----:R-:W0:Y:S08]  /*13e0*/  I2F.U64.RP R9, UR6 ;  /* 0x0000000600097d12 */ /* 0x001e300008309000 */
[----:B0-----:R-:W0:Y:S02]  /*13f0*/  MUFU.RCP R9, R9 ;  /* 0x0000000900097308 */ /* 0x001e240000001000 */
[----:B0-----:R-:W-:-:S06]  /*1400*/  VIADD R12, R9, 0x1ffffffe ;  /* 0x1ffffffe090c7836 */ /* 0x001fcc0000000000 */
[----:B------:R-:W1:Y:S02]  /*1410*/  F2I.U64.TRUNC R12, R12 ;  /* 0x0000000c000c7311 */ /* 0x000e64000020d800 */
[----:B-1----:R-:W-:-:S04]  /*1420*/  IMAD.WIDE.U32 R14, R12, R2, RZ ;  /* 0x000000020c0e7225 */ /* 0x002fc800078e00ff */
[----:B------:R-:W-:Y:S01]  /*1430*/  IMAD R15, R12, R3, R15 ;  /* 0x000000030c0f7224 */ /* 0x000fe200078e020f */
[----:B------:R-:W-:-:S03]  /*1440*/  IADD3 R17, P0, PT, RZ, -R14, RZ ;  /* 0x8000000eff117210 */ /* 0x000fc60007f1e0ff */
[----:B------:R-:W-:Y:S02]  /*1450*/  IMAD R15, R13, R2, R15 ;  /* 0x000000020d0f7224 */ /* 0x000fe400078e020f */
[----:B------:R-:W-:-:S04]  /*1460*/  IMAD.HI.U32 R14, R12, R17, RZ ;  /* 0x000000110c0e7227 */ /* 0x000fc800078e00ff */
[----:B------:R-:W-:Y:S02]  /*1470*/  IMAD.X R19, RZ, RZ, ~R15, P0 ;  /* 0x000000ffff137224 */ /* 0x000fe400000e0e0f */
[----:B------:R-:W-:Y:S02]  /*1480*/  IMAD.MOV.U32 R15, RZ, RZ, R12 ;  /* 0x000000ffff0f7224 */ /* 0x000fe400078e000c */
[-C--:B------:R-:W-:Y:S02]  /*1490*/  IMAD R21, R13, R19.reuse, RZ ;  /* 0x000000130d157224 */ /* 0x080fe400078e02ff */
[----:B------:R-:W-:-:S04]  /*14a0*/  IMAD.WIDE.U32 R14, P0, R12, R19, R14 ;  /* 0x000000130c0e7225 */ /* 0x000fc8000780000e */
[----:B------:R-:W-:-:S04]  /*14b0*/  IMAD.HI.U32 R9, R13, R19, RZ ;  /* 0x000000130d097227 */ /* 0x000fc800078e00ff */
[----:B------:R-:W-:-:S04]  /*14c0*/  IMAD.HI.U32 R14, P1, R13, R17, R14 ;  /* 0x000000110d0e7227 */ /* 0x000fc8000782000e */
[----:B------:R-:W-:Y:S01]  /*14d0*/  IMAD.X R9, R9, 0x1, R13, P0 ;  /* 0x0000000109097824 */ /* 0x000fe200000e060d */
[----:B------:R-:W-:-:S04]  /*14e0*/  IADD3 R15, P2, PT, R21, R14, RZ ;  /* 0x0000000e150f7210 */ /* 0x000fc80007f5e0ff */
[----:B------:R-:W-:Y:S01]  /*14f0*/  IADD3.X R9, PT, PT, RZ, RZ, R9, P2, P1 ;  /* 0x000000ffff097210 */ /* 0x000fe200017e2409 */
[----:B------:R-:W-:-:S04]  /*1500*/  IMAD.WIDE.U32 R12, R15, R2, RZ ;  /* 0x000000020f0c7225 */ /* 0x000fc800078e00ff */
[----:B------:R-:W-:Y:S01]  /*1510*/  IMAD R13, R15, R3, R13 ;  /* 0x000000030f0d7224 */ /* 0x000fe200078e020d */
[----:B------:R-:W-:-:S03]  /*1520*/  IADD3 R17, P0, PT, RZ, -R12, RZ ;  /* 0x8000000cff117210 */ /* 0x000fc60007f1e0ff */
[----:B------:R-:W-:Y:S02]  /*1530*/  IMAD R13, R9, R2, R13 ;  /* 0x00000002090d7224 */ /* 0x000fe400078e020d */
[----:B------:R-:W-:-:S04]  /*1540*/  IMAD.HI.U32 R14, R15, R17, RZ ;  /* 0x000000110f0e7227 */ /* 0x000fc800078e00ff */
[----:B------:R-:W-:Y:S02]  /*1550*/  IMAD.X R12, RZ, RZ, ~R13, P0 ;  /* 0x000000ffff0c7224 */ /* 0x000fe400000e0e0d */
[----:B------:R-:W-:Y:S02]  /*1560*/  IMAD.MOV.U32 R13, RZ, RZ, RZ ;  /* 0x000000ffff0d7224 */ /* 0x000fe400078e00ff */
[----:B------:R-:W-:-:S04]  /*1570*/  IMAD.WIDE.U32 R14, P0, R15, R12, R14 ;  /* 0x0000000c0f0e7225 */ /* 0x000fc8000780000e */
[C---:B------:R-:W-:Y:S02]  /*1580*/  IMAD R16, R9.reuse, R12, RZ ;  /* 0x0000000c09107224 */ /* 0x040fe400078e02ff */
[----:B------:R-:W-:-:S04]  /*1590*/  IMAD.HI.U32 R15, P1, R9, R17, R14 ;  /* 0x00000011090f7227 */ /* 0x000fc8000782000e */
[----:B------:R-:W-:Y:S01]  /*15a0*/  IMAD.HI.U32 R14, R9, R12, RZ ;  /* 0x0000000c090e7227 */ /* 0x000fe200078e00ff */
[----:B------:R-:W-:-:S03]  /*15b0*/  IADD3 R15, P2, PT, R16, R15, RZ ;  /* 0x0000000f100f7210 */ /* 0x000fc60007f5e0ff */
[----:B------:R-:W-:Y:S02]  /*15c0*/  IMAD.X R9, R14, 0x1, R9, P0 ;  /* 0x000000010e097824 */ /* 0x000fe400000e0609 */
[----:B------:R-:W-:-:S03]  /*15d0*/  IMAD.HI.U32 R12, R15, R8, RZ ;  /* 0x000000080f0c7227 */ /* 0x000fc600078e00ff */
[----:B------:R-:W-:Y:S01]  /*15e0*/  IADD3.X R9, PT, PT, RZ, RZ, R9, P2, P1 ;  /* 0x000000ffff097210 */ /* 0x000fe200017e2409 */
[----:B------:R-:W-:-:S04]  /*15f0*/  IMAD.WIDE.U32 R12, RZ, R15, R12 ;  /* 0x0000000fff0c7225 */ /* 0x000fc800078e000c */
[----:B------:R-:W-:-:S05]  /*1600*/  IMAD.HI.U32 R9, P0, R9, R8, R12 ;  /* 0x0000000809097227 */ /* 0x000fca000780000c */
[----:B------:R-:W-:Y:S01]  /*1610*/  IADD3 R15, P1, PT, RZ, R9, RZ ;  /* 0x00000009ff0f7210 */ /* 0x000fe20007f3e0ff */
[----:B------:R-:W-:-:S04]  /*1620*/  IMAD.X R9, RZ, RZ, RZ, P0 ;  /* 0x000000ffff097224 */ /* 0x000fc800000e06ff */
[----:B------:R-:W-:-:S04]  /*1630*/  IMAD.WIDE.U32 R12, R15, R2, RZ ;  /* 0x000000020f0c7225 */ /* 0x000fc800078e00ff */
[----:B------:R-:W-:Y:S01]  /*1640*/  IMAD.X R9, RZ, RZ, R9, P1 ;  /* 0x000000ffff097224 */ /* 0x000fe200008e0609 */
[----:B------:R-:W-:Y:S01]  /*1650*/  IADD3 R17, P1, PT, -R12, R8, RZ ;  /* 0x000000080c117210 */ /* 0x000fe20007f3e1ff */
[----:B------:R-:W-:-:S03]  /*1660*/  IMAD R15, R15, R3, R13 ;  /* 0x000000030f0f7224 */ /* 0x000fc600078e020d */
[-C--:B------:R-:W-:Y:S01]  /*1670*/  ISETP.GE.U32.AND P0, PT, R17, R2.reuse, PT ;  /* 0x000000021100720c */ /* 0x080fe20003f06070 */
[----:B------:R-:W-:-:S04]  /*1680*/  IMAD R9, R9, R2, R15 ;  /* 0x0000000209097224 */ /* 0x000fc800078e020f */
[----:B------:R-:W-:Y:S01]  /*1690*/  IMAD.X R12, RZ, RZ, ~R9, P1 ;  /* 0x000000ffff0c7224 */ /* 0x000fe200008e0e09 */
[----:B------:R-:W-:-:S04]  /*16a0*/  IADD3 R13, P1, PT, R17, -R2, RZ ;  /* 0x80000002110d7210 */ /* 0x000fc80007f3e0ff */
[C---:B------:R-:W-:Y:S01]  /*16b0*/  ISETP.GE.U32.AND.EX P0, PT, R12.reuse, R3, PT, P0 ;  /* 0x000000030c00720c */ /* 0x040fe20003f06100 */
[--C-:B------:R-:W-:Y:S01]  /*16c0*/  IMAD.X R14, R12, 0x1, ~R3.reuse, P1 ;  /* 0x000000010c0e7824 */ /* 0x100fe200008e0e03 */
[----:B------:R-:W-:Y:S02]  /*16d0*/  ISETP.NE.U32.AND P1, PT, R2, RZ, PT ;  /* 0x000000ff0200720c */ /* 0x000fe40003f25070 */
[----:B------:R-:W-:Y:S02]  /*16e0*/  SEL R13, R13, R17, P0 ;  /* 0x000000110d0d7207 */ /* 0x000fe40000000000 */
[----:B------:R-:W-:Y:S02]  /*16f0*/  SEL R14, R14, R12, P0 ;  /* 0x0000000c0e0e7207 */ /* 0x000fe40000000000 */
[CC--:B------:R-:W-:Y:S02]  /*1700*/  IADD3 R9, P2, PT, R13.reuse, -R2.reuse, RZ ;  /* 0x800000020d097210 */ /* 0x0c0fe40007f5e0ff */
[----:B------:R-:W-:Y:S01]  /*1710*/  ISETP.GE.U32.AND P0, PT, R13, R2, PT ;  /* 0x000000020d00720c */ /* 0x000fe20003f06070 */
[----:B------:R-:W-:Y:S01]  /*1720*/  IMAD.MOV.U32 R2, RZ, RZ, R10 ;  /* 0x000000ffff027224 */ /* 0x000fe200078e000a */
[----:B------:R-:W-:Y:S01]  /*1730*/  ISETP.NE.AND.EX P1, PT, R3, RZ, PT, P1 ;  /* 0x000000ff0300720c */ /* 0x000fe20003f25310 */
[C---:B------:R-:W-:Y:S01]  /*1740*/  IMAD.X R12, R14.reuse, 0x1, ~R3, P2 ;  /* 0x000000010e0c7824 */ /* 0x040fe200010e0e03 */
[----:B------:R-:W-:Y:S01]  /*1750*/  ISETP.GE.U32.AND.EX P0, PT, R14, R3, PT, P0 ;  /* 0x000000030e00720c */ /* 0x000fe20003f06100 */
[----:B------:R-:W-:-:S03]  /*1760*/  IMAD.MOV.U32 R3, RZ, RZ, 0x0 ;  /* 0x00000000ff037424 */ /* 0x000fc600078e00ff */
[----:B------:R-:W-:Y:S02]  /*1770*/  SEL R9, R9, R13, P0 ;  /* 0x0000000d09097207 */ /* 0x000fe40000000000 */
[----:B------:R-:W-:Y:S02]  /*1780*/  SEL R12, R12, R14, P0 ;  /* 0x0000000e0c0c7207 */ /* 0x000fe40000000000 */
[----:B------:R-:W-:Y:S02]  /*1790*/  SEL R9, R9, 0xffffffff, P1 ;  /* 0xffffffff09097807 */ /* 0x000fe40000800000 */
[----:B------:R-:W-:Y:S01]  /*17a0*/  SEL R12, R12, 0xffffffff, P1 ;  /* 0xffffffff0c0c7807 */ /* 0x000fe20000800000 */
[----:B------:R-:W-:Y:S06]  /*17b0*/  RET.REL.NODEC R2 `(_Z13occluedKernelPdPimm) ;  /* 0xffffffe802107950 */ /* 0x000fec0003c3ffff */
.L_x_33:
[----:B------:R-:W-:-:S00]  /*17c0*/  BRA `(.L_x_33) ;  /* 0xfffffffc00fc7947 */ /* 0x000fc0000383ffff */
[----:B------:R-:W-:-:S00]  /*17d0*/  NOP ;  /* 0x0000000000007918 */ /* 0x000fc00000000000 */
        /* <DEDUP_REMOVED lines=10> */
.L_x_71:


//--------------------- .text._Z11norm2KernelPdmmmS_S_ --------------------------
	.section	.text._Z11norm2KernelPdmmmS_S_,"ax",@progbits
	.align	128
        .global         _Z11norm2KernelPdmmmS_S_
        .type           _Z11norm2KernelPdmmmS_S_,@function
        .size           _Z11norm2KernelPdmmmS_S_,(.L_x_72 - _Z11norm2KernelPdmmmS_S_)
        .other          _Z11norm2KernelPdmmmS_S_,@"STO_CUDA_ENTRY STV_DEFAULT"
_Z11norm2KernelPdmmmS_S_:
.text._Z11norm2KernelPdmmmS_S_:
        /* <DEDUP_REMOVED lines=11> */
[----:B------:R-:W1:Y:S01]  /*00b0*/  LDCU.64 UR6, c[0x0][0x358] ;  /* 0x00006b00ff0677ac */ /* 0x000e620008000a00 */
[----:B------:R-:W2:Y:S01]  /*00c0*/  LDCU.64 UR8, c[0x0][0x380] ;  /* 0x00007000ff0877ac */ /* 0x000ea20008000a00 */
[----:B------:R-:W3:Y:S01]  /*00d0*/  LDCU.64 UR10, c[0x0][0x3a8] ;  /* 0x00007500ff0a77ac */ /* 0x000ee20008000a00 */
[----:B0-----:R-:W-:-:S07]  /*00e0*/  IMAD R7, R7, UR4, RZ ;  /* 0x0000000407077c24 */ /* 0x001fce000f8e02ff */
.L_x_39:
[----:B------:R-:W0:Y:S01]  /*00f0*/  LDCU.64 UR4, c[0x0][0x390] ;  /* 0x00007200ff0477ac */ /* 0x000e220008000a00 */
[----:B------:R-:W-:Y:S01]  /*0100*/  BSSY.RECONVERGENT B0, `(.L_x_34) ;  /* 0x0000023000007945 */ /* 0x000fe20003800200 */
[----:B0-----:R-:W-:Y:S02]  /*0110*/  IMAD R3, R5, UR4, RZ ;  /* 0x0000000405037c24 */ /* 0x001fe4000f8e02ff */
[----:B------:R-:W-:-:S04]  /*0120*/  IMAD.WIDE.U32 R8, R0, UR4, RZ ;  /* 0x0000000400087c25 */ /* 0x000fc8000f8e00ff */
[----:B------:R-:W-:Y:S01]  /*0130*/  IMAD R3, R0, UR5, R3 ;  /* 0x0000000500037c24 */ /* 0x000fe2000f8e0203 */
[----:B------:R-:W-:Y:S02]  /*0140*/  IADD3 R17, P1, PT, R8, UR4, RZ ;  /* 0x0000000408117c10 */ /* 0x000fe4000ff3e0ff */
[----:B------:R-:W-:Y:S01]  /*0150*/  SHF.R.S32.HI R6, RZ, 0x1f, R8 ;  /* 0x0000001fff067819 */ /* 0x000fe20000011408 */
[----:B------:R-:W-:Y:S01]  /*0160*/  IMAD.IADD R10, R9, 0x1, R3 ;  /* 0x00000001090a7824 */ /* 0x000fe200078e0203 */
[----:B------:R-:W-:Y:S02]  /*0170*/  ISETP.GT.U32.AND P0, PT, R17, R8, PT ;  /* 0x000000081100720c */ /* 0x000fe40003f04070 */
[----:B------:R-:W-:Y:S02]  /*0180*/  CS2R R2, SRZ ;  /* 0x0000000000027805 */ /* 0x000fe4000001ff00 */
[----:B------:R-:W-:-:S04]  /*0190*/  IADD3.X R16, PT, PT, R10, UR5, RZ, P1, !PT ;  /* 0x000000050a107c10 */ /* 0x000fc80008ffe4ff */
[----:B------:R-:W-:-:S13]  /*01a0*/  ISETP.GT.U32.AND.EX P0, PT, R16, R6, PT, P0 ;  /* 0x000000061000720c */ /* 0x000fda0003f04100 */
[----:B------:R-:W-:Y:S05]  /*01b0*/  @!P0 BRA `(.L_x_35) ;  /* 0x00000000005c8947 */ /* 0x000fea0003800000 */
[----:B------:R-:W0:Y:S01]  /*01c0*/  LDCU.64 UR4, c[0x0][0x398] ;  /* 0x00007300ff0477ac */ /* 0x000e220008000a00 */
[--C-:B------:R-:W-:Y:S01]  /*01d0*/  IMAD.MOV.U32 R14, RZ, RZ, R8.reuse ;  /* 0x000000ffff0e7224 */ /* 0x100fe200078e0008 */
[----:B------:R-:W-:Y:S01]  /*01e0*/  CS2R R2, SRZ ;  /* 0x0000000000027805 */ /* 0x000fe2000001ff00 */
[----:B------:R-:W-:Y:S02]  /*01f0*/  IMAD.MOV.U32 R4, RZ, RZ, R8 ;  /* 0x000000ffff047224 */ /* 0x000fe400078e0008 */
[----:B------:R-:W-:Y:S01]  /*0200*/  IMAD.MOV.U32 R15, RZ, RZ, R6 ;  /* 0x000000ffff0f7224 */ /* 0x000fe200078e0006 */
[----:B0-----:R-:W-:-:S04]  /*0210*/  IADD3 R19, P0, PT, -R8, UR4, RZ ;  /* 0x0000000408137c10 */ /* 0x001fc8000ff1e1ff */
[----:B------:R-:W-:-:S09]  /*0220*/  IADD3.X R18, PT, PT, ~R10, UR5, RZ, P0, !PT ;  /* 0x000000050a127c10 */ /* 0x000fd200087fe5ff */
.L_x_36:
[C---:B------:R-:W-:Y:S02]  /*0230*/  IADD3 R6, P1, PT, R14.reuse, R19, RZ ;  /* 0x000000130e067210 */ /* 0x040fe40007f3e0ff */
[----:B--2---:R-:W-:-:S03]  /*0240*/  LEA R10, P0, R14, UR8, 0x3 ;  /* 0x000000080e0a7c11 */ /* 0x004fc6000f8018ff */
[----:B------:R-:W-:Y:S01]  /*0250*/  IMAD.X R9, R15, 0x1, R18, P1 ;  /* 0x000000010f097824 */ /* 0x000fe200008e0612 */
[----:B---3--:R-:W-:Y:S02]  /*0260*/  LEA R8, P1, R6, UR10, 0x3 ;  /* 0x0000000a06087c11 */ /* 0x008fe4000f8218ff */
[----:B------:R-:W-:Y:S02]  /*0270*/  LEA.HI.X R11, R14, UR9, R15, 0x3, P0 ;  /* 0x000000090e0b7c11 */ /* 0x000fe400080f1c0f */
[----:B------:R-:W-:-:S04]  /*0280*/  LEA.HI.X R9, R6, UR11, R9, 0x3, P1 ;  /* 0x0000000b06097c11 */ /* 0x000fc800088f1c09 */
[----:B-1----:R-:W2:Y:S04]  /*0290*/  LDG.E.64 R10, desc[UR6][R10.64] ;  /* 0x000000060a0a7981 */ /* 0x002ea8000c1e1b00 */
[----:B------:R-:W2:Y:S01]  /*02a0*/  LDG.E.64 R8, desc[UR6][R8.64] ;  /* 0x0000000608087981 */ /* 0x000ea2000c1e1b00 */
[----:B------:R-:W-:-:S04]  /*02b0*/  VIADD R14, R4, 0x1 ;  /* 0x00000001040e7836 */ /* 0x000fc80000000000 */
[--C-:B------:R-:W-:Y:S01]  /*02c0*/  IMAD.MOV.U32 R4, RZ, RZ, R14.reuse ;  /* 0x000000ffff047224 */ /* 0x100fe200078e000e */
[----:B------:R-:W-:Y:S02]  /*02d0*/  ISETP.GT.U32.AND P0, PT, R17, R14, PT ;  /* 0x0000000e1100720c */ /* 0x000fe40003f04070 */
[----:B------:R-:W-:-:S04]  /*02e0*/  SHF.R.S32.HI R15, RZ, 0x1f, R14 ;  /* 0x0000001fff0f7819 */ /* 0x000fc8000001140e */
[----:B------:R-:W-:Y:S01]  /*02f0*/  ISETP.GT.U32.AND.EX P0, PT, R16, R15, PT, P0 ;  /* 0x0000000f1000720c */ /* 0x000fe20003f04100 */
[----:B--2---:R-:W-:-:S08]  /*0300*/  DADD R12, R10, -R8 ;  /* 0x000000000a0c7229 */ /* 0x004fd00000000808 */
[----:B------:R-:W-:-:S04]  /*0310*/  DFMA R2, R12, R12, R2 ;  /* 0x0000000c0c02722b */ /* 0x000fc80000000002 */
[----:B------:R-:W-:Y:S07]  /*0320*/  @P0 BRA `(.L_x_36) ;  /* 0xfffffffc00c00947 */ /* 0x000fee000383ffff */
.L_x_35:
[----:B-123--:R-:W-:Y:S05]  /*0330*/  BSYNC.RECONVERGENT B0 ;  /* 0x0000000000007941 */ /* 0x00efea0003800200 */
.L_x_34:
[----:B------:R-:W0:Y:S01]  /*0340*/  MUFU.RSQ64H R9, R3 ;  /* 0x0000000300097308 */ /* 0x000e220000001c00 */
[----:B------:R-:W-:Y:S01]  /*0350*/  VIADD R8, R3, 0xfcb00000 ;  /* 0xfcb0000003087836 */ /* 0x000fe20000000000 */
[----:B------:R-:W-:Y:S01]  /*0360*/  MOV R13, 0x3fd80000 ;  /* 0x3fd80000000d7802 */ /* 0x000fe20000000f00 */
[----:B------:R-:W-:Y:S01]  /*0370*/  IMAD.MOV.U32 R12, RZ, RZ, 0x0 ;  /* 0x00000000ff0c7424 */ /* 0x000fe200078e00ff */
[----:B------:R-:W-:Y:S02]  /*0380*/  BSSY.RECONVERGENT B0, `(.L_x_37) ;  /* 0x0000011000007945 */ /* 0x000fe40003800200 */
[----:B------:R-:W-:Y:S01]  /*0390*/  ISETP.GE.U32.AND P0, PT, R8, 0x7ca00000, PT ;  /* 0x7ca000000800780c */ /* 0x000fe20003f06070 */
[----:B0-----:R-:W-:-:S08]  /*03a0*/  DMUL R10, R8, R8 ;  /* 0x00000008080a7228 */ /* 0x001fd00000000000 */
[----:B------:R-:W-:-:S08]  /*03b0*/  DFMA R10, -R10, R2, 1 ;  /* 0x3ff000000a0a742b */ /* 0x000fd00000000102 */
[----:B------:R-:W-:Y:S02]  /*03c0*/  DFMA R12, R10, R12, 0.5 ;  /* 0x3fe000000a0c742b */ /* 0x000fe4000000000c */
[----:B------:R-:W-:-:S08]  /*03d0*/  DMUL R10, R8, R10 ;  /* 0x0000000a080a7228 */ /* 0x000fd00000000000 */
[----:B------:R-:W-:-:S08]  /*03e0*/  DFMA R18, R12, R10, R8 ;  /* 0x0000000a0c12722b */ /* 0x000fd00000000008 */
[----:B------:R-:W-:Y:S02]  /*03f0*/  DMUL R10, R18, R2 ;  /* 0x00000002120a7228 */ /* 0x000fe40000000000 */
[----:B------:R-:W-:Y:S02]  /*0400*/  VIADD R17, R19, 0xfff00000 ;  /* 0xfff0000013117836 */ /* 0x000fe40000000000 */
[----:B------:R-:W-:-:S04]  /*0410*/  IMAD.MOV.U32 R16, RZ, RZ, R18 ;  /* 0x000000ffff107224 */ /* 0x000fc800078e0012 */
[----:B------:R-:W-:-:S08]  /*0420*/  DFMA R12, R10, -R10, R2 ;  /* 0x8000000a0a0c722b */ /* 0x000fd00000000002 */
[----:B------:R-:W-:Y:S01]  /*0430*/  DFMA R14, R12, R16, R10 ;  /* 0x000000100c0e722b */ /* 0x000fe2000000000a */
[----:B------:R-:W-:Y:S10]  /*0440*/  @!P0 BRA `(.L_x_38) ;  /* 0x0000000000108947 */ /* 0x000ff40003800000 */
[----:B------:R-:W-:Y:S01]  /*0450*/  IMAD.MOV.U32 R14, RZ, RZ, R2 ;  /* 0x000000ffff0e7224 */ /* 0x000fe200078e0002 */
[----:B------:R-:W-:Y:S01]  /*0460*/  MOV R2, 0x490 ;  /* 0x0000049000027802 */ /* 0x000fe20000000f00 */
[----:B------:R-:W-:-:S07]  /*0470*/  IMAD.MOV.U32 R15, RZ, RZ, R3 ;  /* 0x000000ffff0f7224 */ /* 0x000fce00078e0003 */
[----:B------:R-:W-:Y:S05]  /*0480*/  CALL.REL.NOINC `($__internal_2_$__cuda_sm20_dsqrt_rn_f64_mediumpath_v1) ;  /* 0x0000000000307944 */ /* 0x000fea0003c00000 */
.L_x_38:
[----:B------:R-:W-:Y:S05]  /*0490*/  BSYNC.RECONVERGENT B0 ;  /* 0x0000000000007941 */ /* 0x000fea0003800200 */
.L_x_37:
[----:B------:R-:W0:Y:S01]  /*04a0*/  LDCU.64 UR4, c[0x0][0x3a0] ;  /* 0x00007400ff0477ac */ /* 0x000e220008000a00 */
[----:B------:R-:W1:Y:S01]  /*04b0*/  LDCU.64 UR12, c[0x0][0x388] ;  /* 0x00007100ff0c77ac */ /* 0x000e620008000a00 */
[----:B0-----:R-:W-:-:S04]  /*04c0*/  LEA R2, P0, R0, UR4, 0x3 ;  /* 0x0000000400027c11 */ /* 0x001fc8000f8018ff */
[----:B------:R-:W-:Y:S02]  /*04d0*/  LEA.HI.X R3, R0, UR5, R5, 0x3, P0 ;  /* 0x0000000500037c11 */ /* 0x000fe400080f1c05 */
[----:B------:R-:W-:-:S03]  /*04e0*/  IADD3 R0, P0, PT, R7, R0, RZ ;  /* 0x0000000007007210 */ /* 0x000fc60007f1e0ff */
[----:B------:R0:W-:Y:S02]  /*04f0*/  STG.E.64 desc[UR6][R2.64], R14 ;  /* 0x0000000e02007986 */ /* 0x0001e4000c101b06 */
[----:B------:R-:W-:Y:S01]  /*0500*/  IMAD.X R5, RZ, RZ, R5, P0 ;  /* 0x000000ffff057224 */ /* 0x000fe200000e0605 */
[----:B-1----:R-:W-:-:S04]  /*0510*/  ISETP.GE.U32.AND P0, PT, R0, UR12, PT ;  /* 0x0000000c00007c0c */ /* 0x002fc8000bf06070 */
[----:B------:R-:W-:-:S13]  /*0520*/  ISETP.GE.U32.AND.EX P0, PT, R5, UR13, PT, P0 ;  /* 0x0000000d05007c0c */ /* 0x000fda000bf06100 */
[----:B0-----:R-:W-:Y:S05]  /*0530*/  @!P0 BRA `(.L_x_39) ;  /* 0xfffffff800ec8947 */ /* 0x001fea000383ffff */
[----:B------:R-:W-:Y:S05]  /*0540*/  EXIT ;  /* 0x000000000000794d */ /* 0x000fea0003800000 */
        .weak           $__internal_2_$__cuda_sm20_dsqrt_rn_f64_mediumpath_v1
        .type           $__internal_2_$__cuda_sm20_dsqrt_rn_f64_mediumpath_v1,@function
        .size           $__internal_2_$__cuda_sm20_dsqrt_rn_f64_mediumpath_v1,(.L_x_72 - $__internal_2_$__cuda_sm20_dsqrt_rn_f64_mediumpath_v1)
$__internal_2_$__cuda_sm20_dsqrt_rn_f64_mediumpath_v1:
[----:B------:R-:W-:Y:S01]  /*0550*/  ISETP.GE.U32.AND P0, PT, R8, -0x3400000, PT ;  /* 0xfcc000000800780c */ /* 0x000fe20003f06070 */
[----:B------:R-:W-:Y:S01]  /*0560*/  BSSY.RECONVERGENT B1, `(.L_x_40) ;  /* 0x0000026000017945 */ /* 0x000fe20003800200 */
[----:B------:R-:W-:Y:S01]  /*0570*/  IMAD.MOV.U32 R16, RZ, RZ, R18 ;  /* 0x000000ffff107224 */ /* 0x000fe200078e0012 */
[----:B------:R-:W-:Y:S01]  /*0580*/  MOV R8, R12 ;  /* 0x0000000c00087202 */ /* 0x000fe20000000f00 */
[----:B------:R-:W-:-:S09]  /*0590*/  IMAD.MOV.U32 R9, RZ, RZ, R13 ;  /* 0x000000ffff097224 */ /* 0x000fd200078e000d */
[----:B------:R-:W-:Y:S05]  /*05a0*/  @!P0 BRA `(.L_x_41) ;  /* 0x0000000000208947 */ /* 0x000fea0003800000 */
[----:B------:R-:W-:-:S10]  /*05b0*/  DFMA.RM R8, R8, R16, R10 ;  /* 0x000000100808722b */ /* 0x000fd4000000400a */
[----:B------:R-:W-:-:S05]  /*05c0*/  IADD3 R12, P0, PT, R8, 0x1, RZ ;  /* 0x00000001080c7810 */ /* 0x000fca0007f1e0ff */
[----:B------:R-:W-:-:S06]  /*05d0*/  IMAD.X R13, RZ, RZ, R9, P0 ;  /* 0x000000ffff0d7224 */ /* 0x000fcc00000e0609 */
[----:B------:R-:W-:-:S08]  /*05e0*/  DFMA.RP R10, -R8, R12, R14 ;  /* 0x0000000c080a722b */ /* 0x000fd0000000810e */
[----:B------:R-:W-:-:S06]  /*05f0*/  DSETP.GT.AND P0, PT, R10, RZ, PT ;  /* 0x000000ff0a00722a */ /* 0x000fcc0003f04000 */
[----:B------:R-:W-:Y:S02]  /*0600*/  FSEL R8, R12, R8, P0 ;  /* 0x000000080c087208 */ /* 0x000fe40000000000 */
[----:B------:R-:W-:Y:S01]  /*0610*/  FSEL R9, R13, R9, P0 ;  /* 0x000000090d097208 */ /* 0x000fe20000000000 */
[----:B------:R-:W-:Y:S06]  /*0620*/  BRA `(.L_x_42) ;  /* 0x0000000000647947 */ /* 0x000fec0003800000 */
.L_x_41:
[----:B------:R-:W-:-:S14]  /*0630*/  DSETP.NE.AND P0, PT, R14, RZ, PT ;  /* 0x000000ff0e00722a */ /* 0x000fdc0003f05000 */
[----:B------:R-:W-:Y:S05]  /*0640*/  @!P0 BRA `(.L_x_43) ;  /* 0x0000000000588947 */ /* 0x000fea0003800000 */
[----:B------:R-:W-:-:S13]  /*0650*/  ISETP.GE.AND P0, PT, R15, RZ, PT ;  /* 0x000000ff0f00720c */ /* 0x000fda0003f06270 */
[----:B------:R-:W-:Y:S02]  /*0660*/  @!P0 IMAD.MOV.U32 R8, RZ, RZ, 0x0 ;  /* 0x00000000ff088424 */ /* 0x000fe400078e00ff */
[----:B------:R-:W-:Y:S01]  /*0670*/  @!P0 IMAD.MOV.U32 R9, RZ, RZ, -0x80000 ;  /* 0xfff80000ff098424 */ /* 0x000fe200078e00ff */
[----:B------:R-:W-:Y:S06]  /*0680*/  @!P0 BRA `(.L_x_42) ;  /* 0x00000000004c8947 */ /* 0x000fec0003800000 */
[----:B------:R-:W-:-:S13]  /*0690*/  ISETP.GT.AND P0, PT, R15, 0x7fefffff, PT ;  /* 0x7fefffff0f00780c */ /* 0x000fda0003f04270 */
[----:B------:R-:W-:Y:S05]  /*06a0*/  @P0 BRA `(.L_x_43) ;  /* 0x0000000000400947 */ /* 0x000fea0003800000 */
[----:B------:R-:W-:Y:S01]  /*06b0*/  DMUL R8, R14, 8.11296384146066816958e+31 ;  /* 0x469000000e087828 */ /* 0x000fe20000000000 */
[----:B------:R-:W-:Y:S01]  /*06c0*/  IMAD.MOV.U32 R10, RZ, RZ, RZ ;  /* 0x000000ffff0a7224 */ /* 0x000fe200078e00ff */
[----:B------:R-:W-:Y:S01]  /*06d0*/  MOV R15, 0x3fd80000 ;  /* 0x3fd80000000f7802 */ /* 0x000fe20000000f00 */
[----:B------:R-:W-:-:S03]  /*06e0*/  IMAD.MOV.U32 R14, RZ, RZ, 0x0 ;  /* 0x00000000ff0e7424 */ /* 0x000fc600078e00ff */
[----:B------:R-:W0:Y:S02]  /*06f0*/  MUFU.RSQ64H R11, R9 ;  /* 0x00000009000b7308 */ /* 0x000e240000001c00 */
[----:B0-----:R-:W-:-:S08]  /*0700*/  DMUL R12, R10, R10 ;  /* 0x0000000a0a0c7228 */ /* 0x001fd00000000000 */
[----:B------:R-:W-:-:S08]  /*0710*/  DFMA R12, R8, -R12, 1 ;  /* 0x3ff00000080c742b */ /* 0x000fd0000000080c */
[----:B------:R-:W-:Y:S02]  /*0720*/  DFMA R14, R12, R14, 0.5 ;  /* 0x3fe000000c0e742b */ /* 0x000fe4000000000e */
[----:B------:R-:W-:-:S08]  /*0730*/  DMUL R12, R10, R12 ;  /* 0x0000000c0a0c7228 */ /* 0x000fd00000000000 */
[----:B------:R-:W-:-:S08]  /*0740*/  DFMA R12, R14, R12, R10 ;  /* 0x0000000c0e0c722b */ /* 0x000fd0000000000a */
[----:B------:R-:W-:Y:S02]  /*0750*/  DMUL R10, R8, R12 ;  /* 0x0000000c080a7228 */ /* 0x000fe40000000000 */
[----:B------:R-:W-:-:S06]  /*0760*/  VIADD R13, R13, 0xfff00000 ;  /* 0xfff000000d0d7836 */ /* 0x000fcc0000000000 */
[----:B------:R-:W-:-:S08]  /*0770*/  DFMA R14, R10, -R10, R8 ;  /* 0x8000000a0a0e722b */ /* 0x000fd00000000008 */
[----:B------:R-:W-:-:S10]  /*0780*/  DFMA R8, R12, R14, R10 ;  /* 0x0000000e0c08722b */ /* 0x000fd4000000000a */
[----:B------:R-:W-:Y:S01]  /*0790*/  VIADD R9, R9, 0xfcb00000 ;  /* 0xfcb0000009097836 */ /* 0x000fe20000000000 */
[----:B------:R-:W-:Y:S06]  /*07a0*/  BRA `(.L_x_42) ;  /* 0x0000000000047947 */ /* 0x000fec0003800000 */
.L_x_43:
[----:B------:R-:W-:-:S11]  /*07b0*/  DADD R8, R14, R14 ;  /* 0x000000000e087229 */ /* 0x000fd6000000000e */
.L_x_42:
[----:B------:R-:W-:Y:S05]  /*07c0*/  BSYNC.RECONVERGENT B1 ;  /* 0x0000000000017941 */ /* 0x000fea0003800200 */
.L_x_40:
[----:B------:R-:W-:Y:S02]  /*07d0*/  IMAD.MOV.U32 R3, RZ, RZ, 0x0 ;  /* 0x00000000ff037424 */ /* 0x000fe400078e00ff */
[----:B------:R-:W-:Y:S02]  /*07e0*/  IMAD.MOV.U32 R14, RZ, RZ, R8 ;  /* 0x000000ffff0e7224 */ /* 0x000fe400078e0008 */
[----:B------:R-:W-:Y:S01]  /*07f0*/  IMAD.MOV.U32 R15, RZ, RZ, R9 ;  /* 0x000000ffff0f7224 */ /* 0x000fe200078e0009 */
[----:B------:R-:W-:Y:S06]  /*0800*/  RET.REL.NODEC R2 `(_Z11norm2KernelPdmmmS_S_) ;  /* 0xfffffff402fc7950 */ /* 0x000fec0003c3ffff */
.L_x_44:
        /* <DEDUP_REMOVED lines=15> */
.L_x_72:


//--------------------- .text._Z16meanCenterKernelPdS_mm --------------------------
	.section	.text._Z16meanCenterKernelPdS_mm,"ax",@progbits
	.align	128
        .global         _Z16meanCenterKernelPdS_mm
        .type           _Z16meanCenterKernelPdS_mm,@function
        .size           _Z16meanCenterKernelPdS_mm,(.L_x_73 - _Z16meanCenterKernelPdS_mm)
        .other          _Z16meanCenterKernelPdS_mm,@"STO_CUDA_ENTRY STV_DEFAULT"
_Z16meanCenterKernelPdS_mm:
.text._Z16meanCenterKernelPdS_mm:
[----:B------:R-:W-:Y:S01]  /*0000*/  LDC R1, c[0x0][0x37c] ;  /* 0x0000df00ff017b82 */ /* 0x000fe20000000800 */
[----:B------:R-:W0:Y:S01]  /*0010*/  S2R R3, SR_TID.X ;  /* 0x0000000000037919 */ /* 0x000e220000002100 */
[----:B------:R-:W1:Y:S06]  /*0020*/  LDCU.128 UR8, c[0x0][0x390] ;  /* 0x00007200ff0877ac */ /* 0x000e6c0008000c00 */
[----:B------:R-:W0:Y:S08]  /*0030*/  S2UR UR7, SR_CTAID.X ;  /* 0x00000000000779c3 */ /* 0x000e300000002500 */
[----:B------:R-:W0:Y:S01]  /*0040*/  LDC R0, c[0x0][0x360] ;  /* 0x0000d800ff007b82 */ /* 0x000e220000000800 */
[----:B-1----:R-:W-:-:S02]  /*0050*/  UIMAD UR6, UR11, UR8, URZ ;  /* 0x000000080b0672a4 */ /* 0x002fc4000f8e02ff */
[----:B------:R-:W-:Y:S02]  /*0060*/  UIMAD.WIDE.U32 UR4, UR10, UR8, URZ ;  /* 0x000000080a0472a5 */ /* 0x000fe4000f8e00ff */
[----:B------:R-:W-:-:S04]  /*0070*/  UIMAD UR6, UR10, UR9, UR6 ;  /* 0x000000090a0672a4 */ /* 0x000fc8000f8e0206 */
[----:B------:R-:W-:-:S06]  /*0080*/  UIADD3 UR6, UPT, UPT, UR5, UR6, URZ ;  /* 0x0000000605067290 */ /* 0x000fcc000fffe0ff */
[----:B------:R-:W-:Y:S02]  /*0090*/  IMAD.U32 R2, RZ, RZ, UR6 ;  /* 0x00000006ff027e24 */ /* 0x000fe4000f8e00ff */
[----:B0-----:R-:W-:-:S05]  /*00a0*/  IMAD R3, R0, UR7, R3 ;  /* 0x0000000700037c24 */ /* 0x001fca000f8e0203 */
[----:B------:R-:W-:-:S04]  /*00b0*/  ISETP.LT.U32.AND P0, PT, R3, UR4, PT ;  /* 0x0000000403007c0c */ /* 0x000fc8000bf01070 */
[----:B------:R-:W-:-:S13]  /*00c0*/  ISETP.GT.U32.AND.EX P0, PT, R2, RZ, PT, P0 ;  /* 0x000000ff0200720c */ /* 0x000fda0003f04100 */
[----:B------:R-:W-:Y:S05]  /*00d0*/  @!P0 EXIT ;  /* 0x000000000000894d */ /* 0x000fea0003800000 */
[----:B------:R-:W0:Y:S01]  /*00e0*/  LDCU UR7, c[0x0][0x370] ;  /* 0x00006e00ff0777ac */ /* 0x000e220008000800 */
[----:B------:R-:W-:Y:S01]  /*00f0*/  IMAD.MOV.U32 R2, RZ, RZ, RZ ;  /* 0x000000ffff027224 */ /* 0x000fe200078e00ff */
[----:B------:R-:W1:Y:S01]  /*0100*/  LDCU.64 UR8, c[0x0][0x358] ;  /* 0x00006b00ff0877ac */ /* 0x000e620008000a00 */
[----:B------:R-:W2:Y:S01]  /*0110*/  LDCU UR16, c[0x0][0x39c] ;  /* 0x00007380ff1077ac */ /* 0x000ea20008000800 */
[----:B------:R-:W3:Y:S01]  /*0120*/  LDCU UR17, c[0x0][0x398] ;  /* 0x00007300ff1177ac */ /* 0x000ee20008000800 */
[----:B------:R-:W4:Y:S01]  /*0130*/  LDCU.128 UR12, c[0x0][0x380] ;  /* 0x00007000ff0c77ac */ /* 0x000f220008000c00 */
[----:B0-----:R-:W-:-:S07]  /*0140*/  IMAD R0, R0, UR7, RZ ;  /* 0x0000000700007c24 */ /* 0x001fce000f8e02ff */
.L_x_48:
[----:B0-2---:R-:W-:Y:S01]  /*0150*/  LOP3.LUT R4, R2, UR16, RZ, 0xfc, !PT ;  /* 0x0000001002047c12 */ /* 0x005fe2000f8efcff */
[----:B------:R-:W-:Y:S03]  /*0160*/  BSSY.RECONVERGENT B0, `(.L_x_45) ;  /* 0x0000019000007945 */ /* 0x000fe60003800200 */
[----:B------:R-:W-:-:S13]  /*0170*/  ISETP.NE.U32.AND P0, PT, R4, RZ, PT ;  /* 0x000000ff0400720c */ /* 0x000fda0003f05070 */
[----:B------:R-:W-:Y:S05]  /*0180*/  @P0 BRA `(.L_x_46) ;  /* 0x0000000000500947 */ /* 0x000fea0003800000 */
[----:B---3--:R-:W0:Y:S01]  /*0190*/  I2F.U32.RP R6, UR17 ;  /* 0x0000001100067d06 */ /* 0x008e220008209000 */
[----:B------:R-:W-:-:S07]  /*01a0*/  ISETP.NE.U32.AND P1, PT, RZ, UR17, PT ;  /* 0x00000011ff007c0c */ /* 0x000fce000bf25070 */
[----:B0-----:R-:W0:Y:S02]  /*01b0*/  MUFU.RCP R6, R6 ;  /* 0x0000000600067308 */ /* 0x001e240000001000 */
[----:B0-----:R-:W-:-:S06]  /*01c0*/  IADD3 R4, PT, PT, R6, 0xffffffe, RZ ;  /* 0x0ffffffe06047810 */ /* 0x001fcc0007ffe0ff */
[----:B------:R0:W2:Y:S02]  /*01d0*/  F2I.FTZ.U32.TRUNC.NTZ R5, R4 ;  /* 0x0000000400057305 */ /* 0x0000a4000021f000 */
[----:B0-----:R-:W-:Y:S02]  /*01e0*/  IMAD.MOV.U32 R4, RZ, RZ, RZ ;  /* 0x000000ffff047224 */ /* 0x001fe400078e00ff */
[----:B--2---:R-:W-:-:S04]  /*01f0*/  IMAD.MOV R7, RZ, RZ, -R5 ;  /* 0x000000ffff077224 */ /* 0x004fc800078e0a05 */
[----:B------:R-:W-:-:S04]  /*0200*/  IMAD R7, R7, UR17, RZ ;  /* 0x0000001107077c24 */ /* 0x000fc8000f8e02ff */
[----:B------:R-:W-:-:S04]  /*0210*/  IMAD.HI.U32 R8, R5, R7, R4 ;  /* 0x0000000705087227 */ /* 0x000fc800078e0004 */
[----:B------:R-:W-:Y:S02]  /*0220*/  IMAD.MOV.U32 R5, RZ, RZ, RZ ;  /* 0x000000ffff057224 */ /* 0x000fe400078e00ff */
[----:B------:R-:W-:-:S05]  /*0230*/  IMAD.HI.U32 R8, R8, R3, RZ ;  /* 0x0000000308087227 */ /* 0x000fca00078e00ff */
[----:B------:R-:W-:-:S05]  /*0240*/  IADD3 R8, PT, PT, -R8, RZ, RZ ;  /* 0x000000ff08087210 */ /* 0x000fca0007ffe1ff */
[----:B------:R-:W-:-:S05]  /*0250*/  IMAD R7, R8, UR17, R3 ;  /* 0x0000001108077c24 */ /* 0x000fca000f8e0203 */
[----:B------:R-:W-:-:S13]  /*0260*/  ISETP.GE.U32.AND P0, PT, R7, UR17, PT ;  /* 0x0000001107007c0c */ /* 0x000fda000bf06070 */
[----:B------:R-:W-:-:S05]  /*0270*/  @P0 VIADD R7, R7, -UR17 ;  /* 0x8000001107070c36 */ /* 0x000fca0008000000 */
[----:B------:R-:W-:-:S13]  /*0280*/  ISETP.GE.U32.AND P0, PT, R7, UR17, PT ;  /* 0x0000001107007c0c */ /* 0x000fda000bf06070 */
[----:B------:R-:W-:Y:S01]  /*0290*/  @P0 VIADD R7, R7, -UR17 ;  /* 0x8000001107070c36 */ /* 0x000fe20008000000 */
[----:B------:R-:W-:-:S04]  /*02a0*/  @!P1 LOP3.LUT R7, RZ, UR17, RZ, 0x33, !PT ;  /* 0x00000011ff079c12 */ /* 0x000fc8000f8e33ff */
[----:B------:R-:W-:Y:S01]  /*02b0*/  MOV R4, R7 ;  /* 0x0000000700047202 */ /* 0x000fe20000000f00 */
[----:B------:R-:W-:Y:S06]  /*02c0*/  BRA `(.L_x_47) ;  /* 0x0000000000087947 */ /* 0x000fec0003800000 */
.L_x_46:
[----:B------:R-:W-:-:S07]  /*02d0*/  MOV R6, 0x2f0 ;  /* 0x000002f000067802 */ /* 0x000fce0000000f00 */
[----:B-1-34-:R-:W-:Y:S05]  /*02e0*/  CALL.REL.NOINC `($__internal_3_$__cuda_sm20_rem_u64) ;  /* 0x00000000003c7944 */ /* 0x01afea0003c00000 */
.L_x_47:
[----:B-1--4-:R-:W-:Y:S05]  /*02f0*/  BSYNC.RECONVERGENT B0 ;  /* 0x0000000000007941 */ /* 0x012fea0003800200 */
.L_x_45:
[C---:B------:R-:W-:Y:S02]  /*0300*/  LEA R10, P0, R4.reuse, UR14, 0x3 ;  /* 0x0000000e040a7c11 */ /* 0x040fe4000f8018ff */
[C---:B------:R-:W-:Y:S02]  /*0310*/  LEA R6, P1, R3.reuse, UR12, 0x3 ;  /* 0x0000000c03067c11 */ /* 0x040fe4000f8218ff */
[----:B------:R-:W-:Y:S02]  /*0320*/  LEA.HI.X R11, R4, UR15, R5, 0x3, P0 ;  /* 0x0000000f040b7c11 */ /* 0x000fe400080f1c05 */
[----:B------:R-:W-:-:S03]  /*0330*/  LEA.HI.X R7, R3, UR13, R2, 0x3, P1 ;  /* 0x0000000d03077c11 */ /* 0x000fc600088f1c02 */
[----:B------:R-:W2:Y:S04]  /*0340*/  LDG.E.64 R4, desc[UR8][R10.64] ;  /* 0x000000080a047981 */ /* 0x000ea8000c1e1b00 */
[----:B------:R-:W2:Y:S01]  /*0350*/  LDG.E.64 R8, desc[UR8][R6.64] ;  /* 0x0000000806087981 */ /* 0x000ea2000c1e1b00 */
[----:B------:R-:W-:-:S05]  /*0360*/  IADD3 R3, P0, PT, R0, R3, RZ ;  /* 0x0000000300037210 */ /* 0x000fca0007f1e0ff */
[----:B------:R-:W-:Y:S01]  /*0370*/  IMAD.X R2, RZ, RZ, R2, P0 ;  /* 0x000000ffff027224 */ /* 0x000fe200000e0602 */
[----:B------:R-:W-:-:S04]  /*0380*/  ISETP.GE.U32.AND P0, PT, R3, UR4, PT ;  /* 0x0000000403007c0c */ /* 0x000fc8000bf06070 */
[----:B------:R-:W-:Y:S01]  /*0390*/  ISETP.GE.U32.AND.EX P0, PT, R2, UR6, PT, P0 ;  /* 0x0000000602007c0c */ /* 0x000fe2000bf06100 */
[----:B--2---:R-:W-:-:S07]  /*03a0*/  DADD R4, -R4, R8 ;  /* 0x0000000004047229 */ /* 0x004fce0000000108 */
[----:B------:R0:W-:Y:S05]  /*03b0*/  STG.E.64 desc[UR8][R6.64], R4 ;  /* 0x0000000406007986 */ /* 0x0001ea000c101b08 */
[----:B------:R-:W-:Y:S05]  /*03c0*/  @!P0 BRA `(.L_x_48) ;  /* 0xfffffffc00608947 */ /* 0x000fea000383ffff */
[----:B------:R-:W-:Y:S05]  /*03d0*/  EXIT ;  /* 0x000000000000794d */ /* 0x000fea0003800000 */
        .weak           $__internal_3_$__cuda_sm20_rem_u64
        .type           $__internal_3_$__cuda_sm20_rem_u64,@function
        .size           $__internal_3_$__cuda_sm20_rem_u64,(.L_x_73 - $__internal_3_$__cuda_sm20_rem_u64)
$__internal_3_$__cuda_sm20_rem_u64:
[----:B------:R-:W0:Y:S01]  /*03e0*/  LDCU.64 UR10, c[0x0][0x398] ;  /* 0x00007300ff0a77ac */ /* 0x000e220008000a00 */
[----:B------:R-:W1:Y:S01]  /*03f0*/  LDC.64 R4, c[0x0][0x398] ;  /* 0x0000e600ff047b82 */ /* 0x000e620000000a00 */
[----:B0-----:R-:W0:Y:S08]  /*0400*/  I2F.U64.RP R7, UR10 ;  /* 0x0000000a00077d12 */ /* 0x001e300008309000 */
[----:B0-----:R-:W0:Y:S02]  /*0410*/  MUFU.RCP R7, R7 ;  /* 0x0000000700077308 */ /* 0x001e240000001000 */
[----:B0-----:R-:W-:-:S06]  /*0420*/  IADD3 R8, PT, PT, R7, 0x1ffffffe, RZ ;  /* 0x1ffffffe07087810 */ /* 0x001fcc0007ffe0ff */
        /* <DEDUP_REMOVED lines=11> */
[----:B------:R-:W-:Y:S01]  /*04e0*/  IMAD.HI.U32 R10, P1, R9, R13, R10 ;  /* 0x0000000d090a7227 */ /* 0x000fe2000782000a */
[----:B------:R-:W-:-:S04]  /*04f0*/  IADD3.X R7, PT, PT, R7, R9, RZ, P0, !PT ;  /* 0x0000000907077210 */ /* 0x000fc800007fe4ff */
[----:B------:R-:W-:-:S04]  /*0500*/  IADD3 R11, P2, PT, R17, R10, RZ ;  /* 0x0000000a110b7210 */ /* 0x000fc80007f5e0ff */
[----:B------:R-:W-:Y:S01]  /*0510*/  IADD3.X R7, PT, PT, RZ, RZ, R7, P2, P1 ;  /* 0x000000ffff077210 */ /* 0x000fe200017e2407 */
[----:B------:R-:W-:-:S04]  /*0520*/  IMAD.WIDE.U32 R8, R11, R4, RZ ;  /* 0x000000040b087225 */ /* 0x000fc800078e00ff */
[----:B------:R-:W-:Y:S01]  /*0530*/  IMAD R9, R11, R5, R9 ;  /* 0x000000050b097224 */ /* 0x000fe200078e0209 */
[----:B------:R-:W-:-:S03]  /*0540*/  IADD3 R13, P0, PT, RZ, -R8, RZ ;  /* 0x80000008ff0d7210 */ /* 0x000fc60007f1e0ff */
[----:B------:R-:W-:Y:S02]  /*0550*/  IMAD R9, R7, R4, R9 ;  /* 0x0000000407097224 */ /* 0x000fe400078e0209 */
[----:B------:R-:W-:-:S04]  /*0560*/  IMAD.HI.U32 R10, R11, R13, RZ ;  /* 0x0000000d0b0a7227 */ /* 0x000fc800078e00ff */
[----:B------:R-:W-:Y:S01]  /*0570*/  IMAD.X R8, RZ, RZ, ~R9, P0 ;  /* 0x000000ffff087224 */ /* 0x000fe200000e0e09 */
[----:B------:R-:W-:-:S03]  /*0580*/  MOV R9, RZ ;  /* 0x000000ff00097202 */ /* 0x000fc60000000f00 */
        /* <DEDUP_REMOVED lines=8> */
[----:B------:R-:W-:-:S04]  /*0610*/  IMAD.WIDE.U32 R8, R11, R2, R8 ;  /* 0x000000020b087225 */ /* 0x000fc800078e0008 */
[C---:B------:R-:W-:Y:S02]  /*0620*/  IMAD R11, R7.reuse, R2, RZ ;  /* 0x00000002070b7224 */ /* 0x040fe400078e02ff */
[----:B------:R-:W-:-:S04]  /*0630*/  IMAD.HI.U32 R8, P0, R7, R3, R8 ;  /* 0x0000000307087227 */ /* 0x000fc80007800008 */
[----:B------:R-:W-:Y:S01]  /*0640*/  IMAD.HI.U32 R7, R7, R2, RZ ;  /* 0x0000000207077227 */ /* 0x000fe200078e00ff */
[----:B------:R-:W-:-:S03]  /*0650*/  IADD3 R11, P1, PT, R11, R8, RZ ;  /* 0x000000080b0b7210 */ /* 0x000fc60007f3e0ff */
[----:B------:R-:W-:Y:S02]  /*0660*/  IMAD.X R7, RZ, RZ, R7, P0 ;  /* 0x000000ffff077224 */ /* 0x000fe400000e0607 */
[----:B------:R-:W-:-:S03]  /*0670*/  IMAD.WIDE.U32 R8, R11, R4, RZ ;  /* 0x000000040b087225 */ /* 0x000fc600078e00ff */
[----:B------:R-:W-:Y:S01]  /*0680*/  IADD3.X R7, PT, PT, RZ, R7, RZ, P1, !PT ;  /* 0x00000007ff077210 */ /* 0x000fe20000ffe4ff */
[----:B------:R-:W-:Y:S01]  /*0690*/  IMAD R11, R11, R5, R9 ;  /* 0x000000050b0b7224 */ /* 0x000fe200078e0209 */
[----:B------:R-:W-:-:S03]  /*06a0*/  IADD3 R13, P1, PT, -R8, R3, RZ ;  /* 0x00000003080d7210 */ /* 0x000fc60007f3e1ff */
[-C--:B------:R-:W-:Y:S01]  /*06b0*/  IMAD R7, R7, R4.reuse, R11 ;  /* 0x0000000407077224 */ /* 0x080fe200078e020b */
[----:B------:R-:W-:-:S03]  /*06c0*/  ISETP.GE.U32.AND P0, PT, R13, R4, PT ;  /* 0x000000040d00720c */ /* 0x000fc60003f06070 */
[----:B------:R-:W-:Y:S01]  /*06d0*/  IMAD.X R8, R2, 0x1, ~R7, P1 ;  /* 0x0000000102087824 */ /* 0x000fe200008e0e07 */
[----:B------:R-:W-:-:S04]  /*06e0*/  IADD3 R9, P1, PT, R13, -R4, RZ ;  /* 0x800000040d097210 */ /* 0x000fc80007f3e0ff */
[CC--:B------:R-:W-:Y:S02]  /*06f0*/  ISETP.GE.U32.AND.EX P0, PT, R8.reuse, R5.reuse, PT, P0 ;  /* 0x000000050800720c */ /* 0x0c0fe40003f06100 */
[----:B------:R-:W-:Y:S02]  /*0700*/  IADD3.X R10, PT, PT, R8, ~R5, RZ, P1, !PT ;  /* 0x80000005080a7210 */ /* 0x000fe40000ffe4ff */
[----:B------:R-:W-:Y:S02]  /*0710*/  SEL R9, R9, R13, P0 ;  /* 0x0000000d09097207 */ /* 0x000fe40000000000 */
[----:B------:R-:W-:Y:S02]  /*0720*/  SEL R10, R10, R8, P0 ;  /* 0x000000080a0a7207 */ /* 0x000fe40000000000 */
[CC--:B------:R-:W-:Y:S02]  /*0730*/  ISETP.GE.U32.AND P0, PT, R9.reuse, R4.reuse, PT ;  /* 0x000000040900720c */ /* 0x0c0fe40003f06070 */
[----:B------:R-:W-:-:S02]  /*0740*/  IADD3 R7, P2, PT, R9, -R4, RZ ;  /* 0x8000000409077210 */ /* 0x000fc40007f5e0ff */
[----:B------:R-:W-:Y:S02]  /*0750*/  ISETP.GE.U32.AND.EX P0, PT, R10, R5, PT, P0 ;  /* 0x000000050a00720c */ /* 0x000fe40003f06100 */
[----:B------:R-:W-:Y:S01]  /*0760*/  ISETP.NE.U32.AND P1, PT, R4, RZ, PT ;  /* 0x000000ff0400720c */ /* 0x000fe20003f25070 */
[----:B------:R-:W-:Y:S01]  /*0770*/  IMAD.X R8, R10, 0x1, ~R5, P2 ;  /* 0x000000010a087824 */ /* 0x000fe200010e0e05 */
[----:B------:R-:W-:Y:S01]  /*0780*/  SEL R4, R7, R9, P0 ;  /* 0x0000000907047207 */ /* 0x000fe20000000000 */
[----:B------:R-:W-:Y:S01]  /*0790*/  HFMA2 R7, -RZ, RZ, 0, 0 ;  /* 0x00000000ff077431 */ /* 0x000fe200000001ff */
[----:B------:R-:W-:Y:S02]  /*07a0*/  ISETP.NE.AND.EX P1, PT, R5, RZ, PT, P1 ;  /* 0x000000ff0500720c */ /* 0x000fe40003f25310 */
[----:B------:R-:W-:Y:S02]  /*07b0*/  SEL R5, R8, R10, P0 ;  /* 0x0000000a08057207 */ /* 0x000fe40000000000 */
[----:B------:R-:W-:-:S02]  /*07c0*/  SEL R4, R4, 0xffffffff, P1 ;  /* 0xffffffff04047807 */ /* 0x000fc40000800000 */
[----:B------:R-:W-:Y:S01]  /*07d0*/  SEL R5, R5, 0xffffffff, P1 ;  /* 0xffffffff05057807 */ /* 0x000fe20000800000 */
[----:B------:R-:W-:Y:S06]  /*07e0*/  RET.REL.NODEC R6 `(_Z16meanCenterKernelPdS_mm) ;  /* 0xfffffff806047950 */ /* 0x000fec0003c3ffff */
.L_x_49:
        /* <DEDUP_REMOVED lines=9> */
.L_x_73:


//--------------------- .text._Z15normalizeKernelPdmm --------------------------
	.section	.text._Z15normalizeKernelPdmm,"ax",@progbits
	.align	128
        .global         _Z15normalizeKernelPdmm
        .type           _Z15normalizeKernelPdmm,@function
        .size           _Z15normalizeKernelPdmm,(.L_x_75 - _Z15normalizeKernelPdmm)
        .other          _Z15normalizeKernelPdmm,@"STO_CUDA_ENTRY STV_DEFAULT"
_Z15normalizeKernelPdmm:
.text._Z15normalizeKernelPdmm:
        /* <DEDUP_REMOVED lines=15> */
.L_x_59:
[----:B------:R-:W0:Y:S01]  /*00f0*/  LDCU.64 UR4, c[0x0][0x390] ;  /* 0x00007200ff0477ac */ /* 0x000e220008000a00 */
[----:B------:R-:W-:Y:S01]  /*0100*/  BSSY.RECONVERGENT B0, `(.L_x_50) ;  /* 0x000001e000007945 */ /* 0x000fe20003800200 */
[----:B------:R-:W-:Y:S01]  /*0110*/  CS2R R8, SRZ ;  /* 0x0000000000087805 */ /* 0x000fe2000001ff00 */
[----:B------:R-:W4:Y:S01]  /*0120*/  LDCU.64 UR10, c[0x0][0x388] ;  /* 0x00007100ff0a77ac */ /* 0x000f220008000a00 */
[----:B0-----:R-:W-:Y:S01]  /*0130*/  IMAD R25, R2, UR4, RZ ;  /* 0x0000000402197c24 */ /* 0x001fe2000f8e02ff */
[----:B------:R-:W-:-:S04]  /*0140*/  IADD3 R2, P3, PT, R5, R2, RZ ;  /* 0x0000000205027210 */ /* 0x000fc80007f7e0ff */
[----:B------:R-:W-:Y:S01]  /*0150*/  IADD3 R4, P0, PT, R25, UR4, RZ ;  /* 0x0000000419047c10 */ /* 0x000fe2000ff1e0ff */
[----:B------:R-:W-:Y:S01]  /*0160*/  IMAD.X R3, RZ, RZ, R3, P3 ;  /* 0x000000ffff037224 */ /* 0x000fe200018e0603 */
[----:B------:R-:W-:Y:S02]  /*0170*/  SHF.R.S32.HI R21, RZ, 0x1f, R25 ;  /* 0x0000001fff157819 */ /* 0x000fe40000011419 */
[----:B------:R-:W-:Y:S02]  /*0180*/  ISETP.GT.U32.AND P2, PT, R4, R25, PT ;  /* 0x000000190400720c */ /* 0x000fe40003f44070 */
[----:B------:R-:W-:Y:S02]  /*0190*/  IADD3.X R24, PT, PT, R21, UR5, RZ, P0, !PT ;  /* 0x0000000515187c10 */ /* 0x000fe400087fe4ff */
[----:B----4-:R-:W-:Y:S02]  /*01a0*/  ISETP.GE.U32.AND P0, PT, R2, UR10, PT ;  /* 0x0000000a02007c0c */ /* 0x010fe4000bf06070 */
[----:B------:R-:W-:-:S02]  /*01b0*/  ISETP.GT.U32.AND.EX P2, PT, R24, R21, PT, P2 ;  /* 0x000000151800720c */ /* 0x000fc40003f44120 */
[----:B------:R-:W-:Y:S02]  /*01c0*/  ISETP.GT.U32.AND P1, PT, R4, R25, PT ;  /* 0x000000190400720c */ /* 0x000fe40003f24070 */
[----:B------:R-:W-:Y:S02]  /*01d0*/  ISETP.GE.U32.AND.EX P0, PT, R3, UR11, PT, P0 ;  /* 0x0000000b03007c0c */ /* 0x000fe4000bf06100 */
[----:B------:R-:W-:-:S07]  /*01e0*/  ISETP.GT.U32.AND.EX P1, PT, R24, R21, PT, P1 ;  /* 0x000000151800720c */ /* 0x000fce0003f24110 */
[----:B------:R-:W-:Y:S06]  /*01f0*/  @!P2 BRA `(.L_x_51) ;  /* 0x000000000038a947 */ /* 0x000fec0003800000 */
[----:B------:R-:W-:Y:S01]  /*0200*/  IMAD.MOV.U32 R11, RZ, RZ, R25 ;  /* 0x000000ffff0b7224 */ /* 0x000fe200078e0019 */
[----:B------:R-:W-:Y:S01]  /*0210*/  CS2R R8, SRZ ;  /* 0x0000000000087805 */ /* 0x000fe2000001ff00 */
[----:B------:R-:W-:Y:S02]  /*0220*/  IMAD.MOV.U32 R10, RZ, RZ, R21 ;  /* 0x000000ffff0a7224 */ /* 0x000fe400078e0015 */
[----:B------:R-:W-:-:S07]  /*0230*/  IMAD.MOV.U32 R0, RZ, RZ, R25 ;  /* 0x000000ffff007224 */ /* 0x000fce00078e0019 */
.L_x_52:
[----:B--2---:R-:W-:-:S04]  /*0240*/  LEA R6, P2, R11, UR8, 0x3 ;  /* 0x000000080b067c11 */ /* 0x004fc8000f8418ff */
[----:B------:R-:W-:-:S06]  /*0250*/  LEA.HI.X R7, R11, UR9, R10, 0x3, P2 ;  /* 0x000000090b077c11 */ /* 0x000fcc00090f1c0a */
[----:B-1----:R-:W2:Y:S01]  /*0260*/  LDG.E.64 R6, desc[UR6][R6.64] ;  /* 0x0000000606067981 */ /* 0x002ea2000c1e1b00 */
[----:B------:R-:W-:-:S04]  /*0270*/  VIADD R11, R0, 0x1 ;  /* 0x00000001000b7836 */ /* 0x000fc80000000000 */
[--C-:B------:R-:W-:Y:S01]  /*0280*/  IMAD.MOV.U32 R0, RZ, RZ, R11.reuse ;  /* 0x000000ffff007224 */ /* 0x100fe200078e000b */
[----:B------:R-:W-:Y:S02]  /*0290*/  ISETP.GT.U32.AND P2, PT, R4, R11, PT ;  /* 0x0000000b0400720c */ /* 0x000fe40003f44070 */
[----:B------:R-:W-:-:S04]  /*02a0*/  SHF.R.S32.HI R10, RZ, 0x1f, R11 ;  /* 0x0000001fff0a7819 */ /* 0x000fc8000001140b */
[----:B------:R-:W-:Y:S01]  /*02b0*/  ISETP.GT.U32.AND.EX P2, PT, R24, R10, PT, P2 ;  /* 0x0000000a1800720c */ /* 0x000fe20003f44120 */
[----:B--2---:R-:W-:-:S12]  /*02c0*/  DFMA R8, R6, R6, R8 ;  /* 0x000000060608722b */ /* 0x004fd80000000008 */
[----:B------:R-:W-:Y:S05]  /*02d0*/  @P2 BRA `(.L_x_52) ;  /* 0xfffffffc00d82947 */ /* 0x000fea000383ffff */
.L_x_51:
[----:B-123--:R-:W-:Y:S05]  /*02e0*/  BSYNC.RECONVERGENT B0 ;  /* 0x0000000000007941 */ /* 0x00efea0003800200 */
.L_x_50:
[----:B------:R-:W-:Y:S04]  /*02f0*/  BSSY.RECONVERGENT B0, `(.L_x_53) ;  /* 0x0000039000007945 */ /* 0x000fe80003800200 */
[----:B------:R-:W-:Y:S05]  /*0300*/  @!P1 BRA `(.L_x_54) ;  /* 0x0000000000dc9947 */ /* 0x000fea0003800000 */
[----:B------:R-:W0:Y:S01]  /*0310*/  MUFU.RSQ64H R11, R9 ;  /* 0x00000009000b7308 */ /* 0x000e220000001c00 */
[----:B------:R-:W-:Y:S01]  /*0320*/  VIADD R10, R9, 0xfcb00000 ;  /* 0xfcb00000090a7836 */ /* 0x000fe20000000000 */
[----:B------:R-:W-:Y:S01]  /*0330*/  BSSY.RECONVERGENT B1, `(.L_x_55) ;  /* 0x0000015000017945 */ /* 0x000fe20003800200 */
[----:B------:R-:W-:Y:S02]  /*0340*/  IMAD.MOV.U32 R12, RZ, RZ, 0x0 ;  /* 0x00000000ff0c7424 */ /* 0x000fe400078e00ff */
[----:B------:R-:W-:Y:S01]  /*0350*/  IMAD.MOV.U32 R13, RZ, RZ, 0x3fd80000 ;  /* 0x3fd80000ff0d7424 */ /* 0x000fe200078e00ff */
        /* <DEDUP_REMOVED lines=15> */
[----:B------:R-:W-:Y:S05]  /*0450*/  CALL.REL.NOINC `($__internal_5_$__cuda_sm20_dsqrt_rn_f64_mediumpath_v1) ;  /* 0x0000000800087944 */ /* 0x000fea0003c00000 */
[----:B------:R-:W-:Y:S02]  /*0460*/  IMAD.MOV.U32 R6, RZ, RZ, R8 ;  /* 0x000000ffff067224 */ /* 0x000fe400078e0008 */
[----:B------:R-:W-:-:S07]  /*0470*/  IMAD.MOV.U32 R7, RZ, RZ, R9 ;  /* 0x000000ffff077224 */ /* 0x000fce00078e0009 */
.L_x_56:
[----:B------:R-:W-:Y:S05]  /*0480*/  BSYNC.RECONVERGENT B1 ;  /* 0x0000000000017941 */ /* 0x000fea0003800200 */
.L_x_55:
[----:B------:R-:W-:-:S04]  /*0490*/  LEA R8, P1, R25, UR12, 0x3 ;  /* 0x0000000c19087c11 */ /* 0x000fc8000f8218ff */
[----:B------:R-:W-:-:S05]  /*04a0*/  LEA.HI.X R9, R25, UR13, R21, 0x3, P1 ;  /* 0x0000000d19097c11 */ /* 0x000fca00088f1c15 */
[----:B------:R-:W2:Y:S01]  /*04b0*/  LDG.E.64 R12, desc[UR6][R8.64] ;  /* 0x00000006080c7981 */ /* 0x000ea2000c1e1b00 */
[----:B------:R-:W0:Y:S01]  /*04c0*/  MUFU.RCP64H R11, R7 ;  /* 0x00000007000b7308 */ /* 0x000e220000001800 */
[----:B------:R-:W-:Y:S01]  /*04d0*/  IMAD.MOV.U32 R10, RZ, RZ, 0x1 ;  /* 0x00000001ff0a7424 */ /* 0x000fe200078e00ff */
[----:B------:R-:W-:Y:S05]  /*04e0*/  BSSY.RECONVERGENT B1, `(.L_x_57) ;  /* 0x0000013000017945 */ /* 0x000fea0003800200 */
[----:B0-----:R-:W-:-:S08]  /*04f0*/  DFMA R14, -R6, R10, 1 ;  /* 0x3ff00000060e742b */ /* 0x001fd0000000010a */
[----:B------:R-:W-:-:S08]  /*0500*/  DFMA R14, R14, R14, R14 ;  /* 0x0000000e0e0e722b */ /* 0x000fd0000000000e */
[----:B------:R-:W-:-:S08]  /*0510*/  DFMA R14, R10, R14, R10 ;  /* 0x0000000e0a0e722b */ /* 0x000fd0000000000a */
[----:B------:R-:W-:-:S08]  /*0520*/  DFMA R10, -R6, R14, 1 ;  /* 0x3ff00000060a742b */ /* 0x000fd0000000010e */
[----:B------:R-:W-:-:S08]  /*0530*/  DFMA R10, R14, R10, R14 ;  /* 0x0000000a0e0a722b */ /* 0x000fd0000000000e */
[----:B--2---:R-:W-:Y:S01]  /*0540*/  DMUL R14, R12, R10 ;  /* 0x0000000a0c0e7228 */ /* 0x004fe20000000000 */
[----:B------:R-:W-:-:S07]  /*0550*/  FSETP.GEU.AND P2, PT, |R13|, 6.5827683646048100446e-37, PT ;  /* 0x036000000d00780b */ /* 0x000fce0003f4e200 */
[----:B------:R-:W-:-:S08]  /*0560*/  DFMA R16, -R6, R14, R12 ;  /* 0x0000000e0610722b */ /* 0x000fd0000000010c */
[----:B------:R-:W-:-:S10]  /*0570*/  DFMA R10, R10, R16, R14 ;  /* 0x000000100a0a722b */ /* 0x000fd4000000000e */
[----:B------:R-:W-:-:S05]  /*0580*/  FFMA R0, RZ, R7, R11 ;  /* 0x00000007ff007223 */ /* 0x000fca000000000b */
[----:B------:R-:W-:-:S13]  /*0590*/  FSETP.GT.AND P1, PT, |R0|, 1.469367938527859385e-39, PT ;  /* 0x001000000000780b */ /* 0x000fda0003f24200 */
[----:B------:R-:W-:Y:S05]  /*05a0*/  @P1 BRA P2, `(.L_x_58) ;  /* 0x0000000000181947 */ /* 0x000fea0001000000 */
[----:B------:R-:W-:Y:S01]  /*05b0*/  IMAD.MOV.U32 R14, RZ, RZ, R6 ;  /* 0x000000ffff0e7224 */ /* 0x000fe200078e0006 */
[----:B------:R-:W-:Y:S01]  /*05c0*/  MOV R0, 0x5f0 ;  /* 0x000005f000007802 */ /* 0x000fe20000000f00 */
[----:B------:R-:W-:-:S07]  /*05d0*/  IMAD.MOV.U32 R15, RZ, RZ, R7 ;  /* 0x000000ffff0f7224 */ /* 0x000fce00078e0007 */
[----:B------:R-:W-:Y:S05]  /*05e0*/  CALL.REL.NOINC `($__internal_4_$__cuda_sm20_div_rn_f64_full) ;  /* 0x0000000000307944 */ /* 0x000fea0003c00000 */
[----:B------:R-:W-:Y:S02]  /*05f0*/  IMAD.MOV.U32 R10, RZ, RZ, R18 ;  /* 0x000000ffff0a7224 */ /* 0x000fe400078e0012 */
[----:B------:R-:W-:-:S07]  /*0600*/  IMAD.MOV.U32 R11, RZ, RZ, R19 ;  /* 0x000000ffff0b7224 */ /* 0x000fce00078e0013 */
.L_x_58:
[----:B------:R-:W-:Y:S05]  /*0610*/  BSYNC.RECONVERGENT B1 ;  /* 0x0000000000017941 */ /* 0x000fea0003800200 */
.L_x_57:
[----:B------:R-:W-:Y:S01]  /*0620*/  VIADD R25, R25, 0x1 ;  /* 0x0000000119197836 */ /* 0x000fe20000000000 */
[----:B------:R0:W-:Y:S04]  /*0630*/  STG.E.64 desc[UR6][R8.64], R10 ;  /* 0x0000000a08007986 */ /* 0x0001e8000c101b06 */
[----:B------:R-:W-:Y:S02]  /*0640*/  ISETP.GT.U32.AND P1, PT, R4, R25, PT ;  /* 0x000000190400720c */ /* 0x000fe40003f24070 */
[----:B------:R-:W-:-:S04]  /*0650*/  SHF.R.S32.HI R21, RZ, 0x1f, R25 ;  /* 0x0000001fff157819 */ /* 0x000fc80000011419 */
[----:B------:R-:W-:-:S13]  /*0660*/  ISETP.GT.U32.AND.EX P1, PT, R24, R21, PT, P1 ;  /* 0x000000151800720c */ /* 0x000fda0003f24110 */
[----:B0-----:R-:W-:Y:S05]  /*0670*/  @P1 BRA `(.L_x_55) ;  /* 0xfffffffc00841947 */ /* 0x001fea000383ffff */
.L_x_54:
[----:B------:R-:W-:Y:S05]  /*0680*/  BSYNC.RECONVERGENT B0 ;  /* 0x0000000000007941 */ /* 0x000fea0003800200 */
.L_x_53:
[----:B------:R-:W-:Y:S05]  /*0690*/  @!P0 BRA `(.L_x_59) ;  /* 0xfffffff800948947 */ /* 0x000fea000383ffff */
[----:B------:R-:W-:Y:S05]  /*06a0*/  EXIT ;  /* 0x000000000000794d */ /* 0x000fea0003800000 */
        .weak           $__internal_4_$__cuda_sm20_div_rn_f64_full
        .type           $__internal_4_$__cuda_sm20_div_rn_f64_full,@function
        .size           $__internal_4_$__cuda_sm20_div_rn_f64_full,($__internal_5_$__cuda_sm20_dsqrt_rn_f64_mediumpath_v1 - $__internal_4_$__cuda_sm20_div_rn_f64_full)
$__internal_4_$__cuda_sm20_div_rn_f64_full:
[----:B------:R-:W-:Y:S01]  /*06b0*/  IMAD.MOV.U32 R11, RZ, RZ, R13 ;  /* 0x000000ffff0b7224 */ /* 0x000fe200078e000d */
[C---:B------:R-:W-:Y:S01]  /*06c0*/  FSETP.GEU.AND P1, PT, |R15|.reuse, 1.469367938527859385e-39, PT ;  /* 0x001000000f00780b */ /* 0x040fe20003f2e200 */
[----:B------:R-:W-:Y:S01]  /*06d0*/  IMAD.MOV.U32 R10, RZ, RZ, R12 ;  /* 0x000000ffff0a7224 */ /* 0x000fe200078e000c */
[----:B------:R-:W-:Y:S01]  /*06e0*/  LOP3.LUT R12, R15, 0x800fffff, RZ, 0xc0, !PT ;  /* 0x800fffff0f0c7812 */ /* 0x000fe200078ec0ff */
[----:B------:R-:W-:Y:S01]  /*06f0*/  IMAD.MOV.U32 R27, RZ, RZ, 0x1ca00000 ;  /* 0x1ca00000ff1b7424 */ /* 0x000fe200078e00ff */
[C---:B------:R-:W-:Y:S01]  /*0700*/  FSETP.GEU.AND P3, PT, |R11|.reuse, 1.469367938527859385e-39, PT ;  /* 0x001000000b00780b */ /* 0x040fe20003f6e200 */
[----:B------:R-:W-:Y:S01]  /*0710*/  IMAD.MOV.U32 R16, RZ, RZ, R10 ;  /* 0x000000ffff107224 */ /* 0x000fe200078e000a */
[----:B------:R-:W-:Y:S01]  /*0720*/  LOP3.LUT R13, R12, 0x3ff00000, RZ, 0xfc, !PT ;  /* 0x3ff000000c0d7812 */ /* 0x000fe200078efcff */
[----:B------:R-:W-:Y:S01]  /*0730*/  IMAD.MOV.U32 R12, RZ, RZ, R14 ;  /* 0x000000ffff0c7224 */ /* 0x000fe200078e000e */
[----:B------:R-:W-:Y:S01]  /*0740*/  LOP3.LUT R26, R11, 0x7ff00000, RZ, 0xc0, !PT ;  /* 0x7ff000000b1a7812 */ /* 0x000fe200078ec0ff */
[----:B------:R-:W-:Y:S01]  /*0750*/  IMAD.MOV.U32 R18, RZ, RZ, 0x1 ;  /* 0x00000001ff127424 */ /* 0x000fe200078e00ff */
[----:B------:R-:W-:Y:S01]  /*0760*/  LOP3.LUT R29, R15, 0x7ff00000, RZ, 0xc0, !PT ;  /* 0x7ff000000f1d7812 */ /* 0x000fe200078ec0ff */
[----:B------:R-:W-:Y:S02]  /*0770*/  BSSY.RECONVERGENT B2, `(.L_x_60) ;  /* 0x000004d000027945 */ /* 0x000fe40003800200 */
[----:B------:R-:W-:Y:S01]  /*0780*/  @!P1 DMUL R12, R14, 8.98846567431157953865e+307 ;  /* 0x7fe000000e0c9828 */ /* 0x000fe20000000000 */
[----:B------:R-:W-:-:S03]  /*0790*/  ISETP.GE.U32.AND P2, PT, R26, R29, PT ;  /* 0x0000001d1a00720c */ /* 0x000fc60003f46070 */
[----:B------:R-:W-:Y:S01]  /*07a0*/  @!P3 LOP3.LUT R17, R15, 0x7ff00000, RZ, 0xc0, !PT ;  /* 0x7ff000000f11b812 */ /* 0x000fe200078ec0ff */
[----:B------:R-:W-:Y:S01]  /*07b0*/  @!P3 IMAD.MOV.U32 R20, RZ, RZ, RZ ;  /* 0x000000ffff14b224 */ /* 0x000fe200078e00ff */
[----:B------:R-:W0:Y:S02]  /*07c0*/  MUFU.RCP64H R19, R13 ;  /* 0x0000000d00137308 */ /* 0x000e240000001800 */
[----:B------:R-:W-:Y:S02]  /*07d0*/  @!P3 ISETP.GE.U32.AND P4, PT, R26, R17, PT ;  /* 0x000000111a00b20c */ /* 0x000fe40003f86070 */
[C---:B------:R-:W-:Y:S02]  /*07e0*/  SEL R17, R27.reuse, 0x63400000, !P2 ;  /* 0x634000001b117807 */ /* 0x040fe40005000000 */
[----:B------:R-:W-:Y:S02]  /*07f0*/  @!P3 SEL R21, R27, 0x63400000, !P4 ;  /* 0x634000001b15b807 */ /* 0x000fe40006000000 */
[----:B------:R-:W-:-:S02]  /*0800*/  LOP3.LUT R17, R17, 0x800fffff, R11, 0xf8, !PT ;  /* 0x800fffff11117812 */ /* 0x000fc400078ef80b */
[----:B------:R-:W-:Y:S02]  /*0810*/  @!P3 LOP3.LUT R21, R21, 0x80000000, R11, 0xf8, !PT ;  /* 0x800000001515b812 */ /* 0x000fe400078ef80b */
[----:B------:R-:W-:Y:S02]  /*0820*/  @!P1 LOP3.LUT R29, R13, 0x7ff00000, RZ, 0xc0, !PT ;  /* 0x7ff000000d1d9812 */ /* 0x000fe400078ec0ff */
[----:B------:R-:W-:-:S06]  /*0830*/  @!P3 LOP3.LUT R21, R21, 0x100000, RZ, 0xfc, !PT ;  /* 0x001000001515b812 */ /* 0x000fcc00078efcff */
[----:B------:R-:W-:Y:S02]  /*0840*/  @!P3 DFMA R16, R16, 2, -R20 ;  /* 0x400000001010b82b */ /* 0x000fe40000000814 */
[----:B0-----:R-:W-:-:S08]  /*0850*/  DFMA R20, R18, -R12, 1 ;  /* 0x3ff000001214742b */ /* 0x001fd0000000080c */
[----:B------:R-:W-:-:S08]  /*0860*/  DFMA R20, R20, R20, R20 ;  /* 0x000000141414722b */ /* 0x000fd00000000014 */
[----:B------:R-:W-:-:S08]  /*0870*/  DFMA R20, R18, R20, R18 ;  /* 0x000000141214722b */ /* 0x000fd00000000012 */
[----:B------:R-:W-:-:S08]  /*0880*/  DFMA R18, R20, -R12, 1 ;  /* 0x3ff000001412742b */ /* 0x000fd0000000080c */
[----:B------:R-:W-:-:S08]  /*0890*/  DFMA R18, R20, R18, R20 ;  /* 0x000000121412722b */ /* 0x000fd00000000014 */
[----:B------:R-:W-:-:S08]  /*08a0*/  DMUL R20, R18, R16 ;  /* 0x0000001012147228 */ /* 0x000fd00000000000 */
[----:B------:R-:W-:-:S08]  /*08b0*/  DFMA R22, R20, -R12, R16 ;  /* 0x8000000c1416722b */ /* 0x000fd00000000010 */
[----:B------:R-:W-:Y:S01]  /*08c0*/  DFMA R22, R18, R22, R20 ;  /* 0x000000161216722b */ /* 0x000fe20000000014 */
[----:B------:R-:W-:Y:S01]  /*08d0*/  IMAD.MOV.U32 R20, RZ, RZ, R26 ;  /* 0x000000ffff147224 */ /* 0x000fe200078e001a */
[----:B------:R-:W-:-:S05]  /*08e0*/  @!P3 LOP3.LUT R20, R17, 0x7ff00000, RZ, 0xc0, !PT ;  /* 0x7ff000001114b812 */ /* 0x000fca00078ec0ff */
[----:B------:R-:W-:-:S05]  /*08f0*/  VIADD R18, R20, 0xffffffff ;  /* 0xffffffff14127836 */ /* 0x000fca0000000000 */
[----:B------:R-:W-:Y:S01]  /*0900*/  ISETP.GT.U32.AND P1, PT, R18, 0x7feffffe, PT ;  /* 0x7feffffe1200780c */ /* 0x000fe20003f24070 */
[----:B------:R-:W-:-:S05]  /*0910*/  VIADD R18, R29, 0xffffffff ;  /* 0xffffffff1d127836 */ /* 0x000fca0000000000 */
[----:B------:R-:W-:-:S13]  /*0920*/  ISETP.GT.U32.OR P1, PT, R18, 0x7feffffe, P1 ;  /* 0x7feffffe1200780c */ /* 0x000fda0000f24470 */
        /* <DEDUP_REMOVED lines=28> */
.L_x_61:
        /* <DEDUP_REMOVED lines=16> */
.L_x_64:
[----:B------:R-:W-:Y:S01]  /*0bf0*/  LOP3.LUT R19, R15, 0x80000, RZ, 0xfc, !PT ;  /* 0x000800000f137812 */ /* 0x000fe200078efcff */
[----:B------:R-:W-:Y:S01]  /*0c00*/  IMAD.MOV.U32 R18, RZ, RZ, R14 ;  /* 0x000000ffff127224 */ /* 0x000fe200078e000e */
[----:B------:R-:W-:Y:S06]  /*0c10*/  BRA `(.L_x_62) ;  /* 0x0000000000087947 */ /* 0x000fec0003800000 */
.L_x_63:
[----:B------:R-:W-:Y:S01]  /*0c20*/  LOP3.LUT R19, R11, 0x80000, RZ, 0xfc, !PT ;  /* 0x000800000b137812 */ /* 0x000fe200078efcff */
[----:B------:R-:W-:-:S07]  /*0c30*/  IMAD.MOV.U32 R18, RZ, RZ, R10 ;  /* 0x000000ffff127224 */ /* 0x000fce00078e000a */
.L_x_62:
[----:B------:R-:W-:Y:S05]  /*0c40*/  BSYNC.RECONVERGENT B2 ;  /* 0x0000000000027941 */ /* 0x000fea0003800200 */
.L_x_60:
[----:B------:R-:W-:Y:S02]  /*0c50*/  IMAD.MOV.U32 R10, RZ, RZ, R0 ;  /* 0x000000ffff0a7224 */ /* 0x000fe400078e0000 */
[----:B------:R-:W-:-:S04]  /*0c60*/  IMAD.MOV.U32 R11, RZ, RZ, 0x0 ;  /* 0x00000000ff0b7424 */ /* 0x000fc800078e00ff */
[----:B------:R-:W-:Y:S05]  /*0c70*/  RET.REL.NODEC R10 `(_Z15normalizeKernelPdmm) ;  /* 0xfffffff00ae07950 */ /* 0x000fea0003c3ffff */
        .weak           $__internal_5_$__cuda_sm20_dsqrt_rn_f64_mediumpath_v1
        .type           $__internal_5_$__cuda_sm20_dsqrt_rn_f64_mediumpath_v1,@function
        .size           $__internal_5_$__cuda_sm20_dsqrt_rn_f64_mediumpath_v1,(.L_x_75 - $__internal_5_$__cuda_sm20_dsqrt_rn_f64_mediumpath_v1)
$__internal_5_$__cuda_sm20_dsqrt_rn_f64_mediumpath_v1:
[----:B------:R-:W-:Y:S01]  /*0c80*/  ISETP.GE.U32.AND P1, PT, R10, -0x3400000, PT ;  /* 0xfcc000000a00780c */ /* 0x000fe20003f26070 */
[----:B------:R-:W-:Y:S01]  /*0c90*/  BSSY.RECONVERGENT B2, `(.L_x_65) ;  /* 0x0000024000027945 */ /* 0x000fe20003800200 */
[----:B------:R-:W-:-:S11]  /*0ca0*/  IMAD.MOV.U32 R13, RZ, RZ, R19 ;  /* 0x000000ffff0d7224 */ /* 0x000fd600078e0013 */
        /* <DEDUP_REMOVED lines=9> */
.L_x_66:
        /* <DEDUP_REMOVED lines=9> */
[----:B------:R-:W-:Y:S02]  /*0dd0*/  IMAD.MOV.U32 R8, RZ, RZ, RZ ;  /* 0x000000ffff087224 */ /* 0x000fe400078e00ff */
[----:B------:R-:W-:Y:S02]  /*0de0*/  IMAD.MOV.U32 R12, RZ, RZ, 0x0 ;  /* 0x00000000ff0c7424 */ /* 0x000fe400078e00ff */
[----:B------:R-:W-:Y:S01]  /*0df0*/  IMAD.MOV.U32 R13, RZ, RZ, 0x3fd80000 ;  /* 0x3fd80000ff0d7424 */ /* 0x000fe200078e00ff */
        /* <DEDUP_REMOVED lines=12> */
.L_x_68:
[----:B------:R-:W-:-:S11]  /*0ec0*/  DADD R8, R6, R6 ;  /* 0x0000000006087229 */ /* 0x000fd60000000006 */
.L_x_67:
[----:B------:R-:W-:Y:S05]  /*0ed0*/  BSYNC.RECONVERGENT B2 ;  /* 0x0000000000027941 */ /* 0x000fea0003800200 */
.L_x_65:
[----:B------:R-:W-:Y:S02]  /*0ee0*/  IMAD.MOV.U32 R6, RZ, RZ, R0 ;  /* 0x000000ffff067224 */ /* 0x000fe400078e0000 */
[----:B------:R-:W-:-:S04]  /*0ef0*/  IMAD.MOV.U32 R7, RZ, RZ, 0x0 ;  /* 0x00000000ff077424 */ /* 0x000fc800078e00ff */
[----:B------:R-:W-:Y:S05]  /*0f00*/  RET.REL.NODEC R6 `(_Z15normalizeKernelPdmm) ;  /* 0xfffffff0063c7950 */ /* 0x000fea0003c3ffff */
.L_x_69:
        /* <DEDUP_REMOVED lines=15> */
.L_x_75:


//--------------------- .nv.shared.reserved.0     --------------------------
	.section	.nv.shared.reserved.0,"aw",@nobits
	.weak		__nv_reservedSMEM_offset_0_alias
	.size		__nv_reservedSMEM_offset_0_alias, 0, 64
	.other		__nv_reservedSMEM_offset_0_alias,@"STO_CUDA_RESERVED_SHARED STV_DEFAULT"
__nv_reservedSMEM_offset_0_alias:
	.zero		0
	.zero		64


//--------------------- .nv.constant0._Z13occluedKernelPdPimm --------------------------
	.section	.nv.constant0._Z13occluedKernelPdPimm,"a",@progbits
	.sectionflags	@""
	.align	4
.nv.constant0._Z13occluedKernelPdPimm:
	.zero		928


//--------------------- .nv.constant0._Z11norm2KernelPdmmmS_S_ --------------------------
	.section	.nv.constant0._Z11norm2KernelPdmmmS_S_,"a",@progbits
	.sectionflags	@""
	.align	4
.nv.constant0._Z11norm2KernelPdmmmS_S_:
	.zero		944


//--------------------- .nv.constant0._Z16meanCenterKernelPdS_mm --------------------------
	.section	.nv.constant0._Z16meanCenterKernelPdS_mm,"a",@progbits
	.sectionflags	@""
	.align	4
.nv.constant0._Z16meanCenterKernelPdS_mm:
	.zero		928


//--------------------- .nv.constant0._Z15normalizeKernelPdmm --------------------------
	.section	.nv.constant0._Z15normalizeKernelPdmm,"a",@progbits
	.sectionflags	@""
	.align	4
.nv.constant0._Z15normalizeKernelPdmm:
	.zero		920


//--------------------- SYMBOLS --------------------------

	.type		.nv.reservedSmem.offset0,@object
	.size		.nv.reservedSmem.offset0,0x4
